// auto-generated by cutlass_sweep.gemm — config: {"arch": "sm_100", "cluster_m": 2, "cluster_n": 2, "dtype": "bf16", "stages": 4, "tile_k": 32, "tile_m": 256, "tile_n": 64}
#include "cutlass/cutlass.h"
#include "cutlass/gemm/collective/collective_builder.hpp"
#include "cutlass/gemm/device/gemm_universal_adapter.h"
#include "cutlass/gemm/kernel/gemm_universal.hpp"
#include "cutlass/epilogue/collective/collective_builder.hpp"

using ElemA = cutlass::bfloat16_t;
using ElemB = cutlass::bfloat16_t;
using ElemCD = cutlass::bfloat16_t;
using Acc  = float;
using TileShape    = cute::Shape<cute::_256, cute::_64, cute::_32>;
using ClusterShape = cute::Shape<cute::_2, cute::_2, cute::_1>;

using CollectiveEpilogue = typename cutlass::epilogue::collective::CollectiveBuilder<
    cutlass::arch::Sm100, cutlass::arch::OpClassTensorOp,
    TileShape, ClusterShape,
    cutlass::epilogue::collective::EpilogueTileAuto,
    Acc, Acc,
    ElemCD, cutlass::layout::RowMajor, 128 / cutlass::sizeof_bits<ElemCD>::value,
    ElemCD, cutlass::layout::RowMajor, 128 / cutlass::sizeof_bits<ElemCD>::value,
    cutlass::epilogue::collective::EpilogueScheduleAuto
  >::CollectiveOp;

using CollectiveMainloop = typename cutlass::gemm::collective::CollectiveBuilder<
    cutlass::arch::Sm100, cutlass::arch::OpClassTensorOp,
    ElemA, cutlass::layout::RowMajor, 128 / cutlass::sizeof_bits<ElemA>::value,
    ElemB, cutlass::layout::ColumnMajor, 128 / cutlass::sizeof_bits<ElemB>::value,
    Acc,
    TileShape, ClusterShape,
    cutlass::gemm::collective::StageCount<4>,
    cutlass::gemm::collective::KernelScheduleAuto
  >::CollectiveOp;

using GemmKernel = cutlass::gemm::kernel::GemmUniversal<
    cute::Shape<int,int,int,int>,
    CollectiveMainloop,
    CollectiveEpilogue
>;
using Gemm = cutlass::gemm::device::GemmUniversalAdapter<GemmKernel>;

// Force the device kernel symbol into the cubin without needing a host main.
auto* _anchor = &cutlass::device_kernel<GemmKernel>;


// ===== COMPILED SASS (sm_100a) =====

	.target	sm_100a

	.elftype	@"ET_EXEC"


//--------------------- .note.nv.tkinfo           --------------------------
	.section	.note.nv.tkinfo,"",@"SHT_NOTE"
	.sectionflags	@"SHF_NOTE_NV_TKINFO"
	.tkinfo
        /*0018*/ 	.word	0x00000002
        /*0030*/ 	.string	""
        /*0030*/ 	.string	"ptxas"
        /*0030*/ 	.string	"Cuda compilation tools, release 13.0, V13.0.88"
        /*0030*/ 	.string	"Build cuda_13.0.r13.0/compiler.36424714_0"
        /*0030*/ 	.string	"-arch sm_100a -m 64 "



//--------------------- .note.nv.cuinfo           --------------------------
	.section	.note.nv.cuinfo,"",@"SHT_NOTE"
	.sectionflags	@"SHF_NOTE_NV_CUINFO"
        /*0018*/ 	.short	0x0002
        /*001a*/ 	.short	0x0064
        /*001c*/ 	.short	0x0082
	.zero		2


//--------------------- .nv.info                  --------------------------
	.section	.nv.info,"",@"SHT_CUDA_INFO"
	.align	4


	//----- nvinfo : EIATTR_REGCOUNT
	.align		4
        /*0000*/ 	.byte	0x04, 0x2f
        /*0002*/ 	.short	(.L_19 - .L_18)
	.align		4
.L_18:
        /*0004*/ 	.word	index@(_ZN7cutlass13device_kernelINS_4gemm6kernel13GemmUniversalIN4cute5tupleIJiiiiEEENS1_10collective13CollectiveMmaINS1_35MainloopSm100TmaUmmaWarpSpecializedILi4ELi2ELi4ENS5_IJNS4_1CILi2EEESB_NSA_ILi1EEEEEEEENS5_IJNSA_ILi256EEENSA_ILi64EEENSA_ILi32EEEEEENS_10bfloat16_tENS5_IJlSC_lEEESJ_SK_NS4_8TiledMMAINS4_8MMA_AtomIJNS4_26SM100_MMA_F16BF16_2x1SM_SSISJ_SJ_fLi256ELi64ELNS4_4UMMA5MajorE0ELSP_0ELNSO_7ScaleInE0ELSQ_0EEEEEENS4_6LayoutINS5_IJSC_SC_SC_EEENS5_IJNSA_ILi0EEESV_SV_EEEEENS5_IJNS4_10UnderscoreESY_SY_EEEEENS4_28SM100_TMA_2SM_LOAD_MULTICASTENS4_14ComposedLayoutINS4_7SwizzleILi2ELi4ELi3EEENS4_18smem_ptr_flag_bitsILi16EEENST_INS5_IJNSA_ILi8EEESH_EEENS5_IJSH_SC_EEEEEEEvNS4_8identityENS4_18SM100_TMA_2SM_LOADES1B_vS1C_EENS_8epilogue10collective18CollectiveEpilogueINS1F_23Sm100TmaWarpSpecializedILi3ELi2ELi32ELb1ELb0EEEJNS5_IJNSA_ILi128EEESG_SH_EEENS5_IJNST_IS1K_SC_EENST_ISH_SC_EEEEESJ_SK_SJ_SK_NS1F_6fusion15FusionCallbacksIS1J_NS1P_17LinearCombinationISJ_fSJ_fLNS_15FloatRoundStyleE2EEES1L_S1O_JEEENS4_5SM1004TMEM4LOAD26SM100_TMEM_LOAD_32dp32b32xENS4_13SM90_TMA_LOADES1B_NS4_39AutoVectorizingCopyWithAssumedAlignmentILi128EEENS4_14SM90_TMA_STOREES1B_S21_S21_EEEvvEEEEvNT_6ParamsE)
        /*0008*/ 	.word	0x00000078


	//----- nvinfo : EIATTR_FRAME_SIZE
	.align		4
.L_19:
        /*000c*/ 	.byte	0x04, 0x11
        /*000e*/ 	.short	(.L_21 - .L_20)
	.align		4
.L_20:
        /*0010*/ 	.word	index@($__internal_2_$__cuda_sm10x_tcgen05_guardrail_trap_unallocated_columns_being_dealloced)
        /*0014*/ 	.word	0x00000000


	//----- nvinfo : EIATTR_FRAME_SIZE
	.align		4
.L_21:
        /*0018*/ 	.byte	0x04, 0x11
        /*001a*/ 	.short	(.L_23 - .L_22)
	.align		4
.L_22:
        /*001c*/ 	.word	index@($__internal_1_$__cuda_sm10x_tcgen05_guardrail_trap_phase_invalid_during_alloc)
        /*0020*/ 	.word	0x00000000


	//----- nvinfo : EIATTR_FRAME_SIZE
	.align		4
.L_23:
        /*0024*/ 	.byte	0x04, 0x11
        /*0026*/ 	.short	(.L_25 - .L_24)
	.align		4
.L_24:
        /*0028*/ 	.word	index@($__internal_0_$__cuda_sm10x_tcgen05_guardrail_trap_col_being_dealloced_not_returned_by_alloc)
        /*002c*/ 	.word	0x00000000


	//----- nvinfo : EIATTR_FRAME_SIZE
	.align		4
.L_25:
        /*0030*/ 	.byte	0x04, 0x11
        /*0032*/ 	.short	(.L_27 - .L_26)
	.align		4
.L_26:
        /*0034*/ 	.word	index@(_ZN7cutlass13device_kernelINS_4gemm6kernel13GemmUniversalIN4cute5tupleIJiiiiEEENS1_10collective13CollectiveMmaINS1_35MainloopSm100TmaUmmaWarpSpecializedILi4ELi2ELi4ENS5_IJNS4_1CILi2EEESB_NSA_ILi1EEEEEEEENS5_IJNSA_ILi256EEENSA_ILi64EEENSA_ILi32EEEEEENS_10bfloat16_tENS5_IJlSC_lEEESJ_SK_NS4_8TiledMMAINS4_8MMA_AtomIJNS4_26SM100_MMA_F16BF16_2x1SM_SSISJ_SJ_fLi256ELi64ELNS4_4UMMA5MajorE0ELSP_0ELNSO_7ScaleInE0ELSQ_0EEEEEENS4_6LayoutINS5_IJSC_SC_SC_EEENS5_IJNSA_ILi0EEESV_SV_EEEEENS5_IJNS4_10UnderscoreESY_SY_EEEEENS4_28SM100_TMA_2SM_LOAD_MULTICASTENS4_14ComposedLayoutINS4_7SwizzleILi2ELi4ELi3EEENS4_18smem_ptr_flag_bitsILi16EEENST_INS5_IJNSA_ILi8EEESH_EEENS5_IJSH_SC_EEEEEEEvNS4_8identityENS4_18SM100_TMA_2SM_LOADES1B_vS1C_EENS_8epilogue10collective18CollectiveEpilogueINS1F_23Sm100TmaWarpSpecializedILi3ELi2ELi32ELb1ELb0EEEJNS5_IJNSA_ILi128EEESG_SH_EEENS5_IJNST_IS1K_SC_EENST_ISH_SC_EEEEESJ_SK_SJ_SK_NS1F_6fusion15FusionCallbacksIS1J_NS1P_17LinearCombinationISJ_fSJ_fLNS_15FloatRoundStyleE2EEES1L_S1O_JEEENS4_5SM1004TMEM4LOAD26SM100_TMEM_LOAD_32dp32b32xENS4_13SM90_TMA_LOADES1B_NS4_39AutoVectorizingCopyWithAssumedAlignmentILi128EEENS4_14SM90_TMA_STOREES1B_S21_S21_EEEvvEEEEvNT_6ParamsE)
        /*0038*/ 	.word	0x00000000


	//----- nvinfo : EIATTR_MIN_STACK_SIZE
	.align		4
.L_27:
        /*003c*/ 	.byte	0x04, 0x12
        /*003e*/ 	.short	(.L_29 - .L_28)
	.align		4
.L_28:
        /*0040*/ 	.word	index@(_ZN7cutlass13device_kernelINS_4gemm6kernel13GemmUniversalIN4cute5tupleIJiiiiEEENS1_10collective13CollectiveMmaINS1_35MainloopSm100TmaUmmaWarpSpecializedILi4ELi2ELi4ENS5_IJNS4_1CILi2EEESB_NSA_ILi1EEEEEEEENS5_IJNSA_ILi256EEENSA_ILi64EEENSA_ILi32EEEEEENS_10bfloat16_tENS5_IJlSC_lEEESJ_SK_NS4_8TiledMMAINS4_8MMA_AtomIJNS4_26SM100_MMA_F16BF16_2x1SM_SSISJ_SJ_fLi256ELi64ELNS4_4UMMA5MajorE0ELSP_0ELNSO_7ScaleInE0ELSQ_0EEEEEENS4_6LayoutINS5_IJSC_SC_SC_EEENS5_IJNSA_ILi0EEESV_SV_EEEEENS5_IJNS4_10UnderscoreESY_SY_EEEEENS4_28SM100_TMA_2SM_LOAD_MULTICASTENS4_14ComposedLayoutINS4_7SwizzleILi2ELi4ELi3EEENS4_18smem_ptr_flag_bitsILi16EEENST_INS5_IJNSA_ILi8EEESH_EEENS5_IJSH_SC_EEEEEEEvNS4_8identityENS4_18SM100_TMA_2SM_LOADES1B_vS1C_EENS_8epilogue10collective18CollectiveEpilogueINS1F_23Sm100TmaWarpSpecializedILi3ELi2ELi32ELb1ELb0EEEJNS5_IJNSA_ILi128EEESG_SH_EEENS5_IJNST_IS1K_SC_EENST_ISH_SC_EEEEESJ_SK_SJ_SK_NS1F_6fusion15FusionCallbacksIS1J_NS1P_17LinearCombinationISJ_fSJ_fLNS_15FloatRoundStyleE2EEES1L_S1O_JEEENS4_5SM1004TMEM4LOAD26SM100_TMEM_LOAD_32dp32b32xENS4_13SM90_TMA_LOADES1B_NS4_39AutoVectorizingCopyWithAssumedAlignmentILi128EEENS4_14SM90_TMA_STOREES1B_S21_S21_EEEvvEEEEvNT_6ParamsE)
        /*0044*/ 	.word	0x00000000
.L_29:


//--------------------- .nv.compat                --------------------------
	.section	.nv.compat,"",@"SHT_CUDA_COMPAT_INFO"
	.align	4
        /*0000*/ 	.byte	0x02, 0x09, 0x01, 0x00, 0x02, 0x02, 0x02, 0x00, 0x02, 0x05, 0x05, 0x00, 0x03, 0x07, 0x01, 0x01
        /*0010*/ 	.byte	0x02, 0x03, 0x01, 0x00, 0x02, 0x06, 0x01, 0x00, 0x04, 0x0b, 0x08, 0x00, 0x09, 0x00, 0x00, 0x00
        /*0020*/ 	.byte	0x00, 0x00, 0x00, 0x00


//--------------------- .nv.info._ZN7cutlass13device_kernelINS_4gemm6kernel13GemmUniversalIN4cute5tupleIJiiiiEEENS1_10collective13CollectiveMmaINS1_35MainloopSm100TmaUmmaWarpSpecializedILi4ELi2ELi4ENS5_IJNS4_1CILi2EEESB_NSA_ILi1EEEEEEEENS5_IJNSA_ILi256EEENSA_ILi64EEENSA_ILi32EEEEEENS_10bfloat16_tENS5_IJlSC_lEEESJ_SK_NS4_8TiledMMAINS4_8MMA_AtomIJNS4_26SM100_MMA_F16BF16_2x1SM_SSISJ_SJ_fLi256ELi64ELNS4_4UMMA5MajorE0ELSP_0ELNSO_7ScaleInE0ELSQ_0EEEEEENS4_6LayoutINS5_IJSC_SC_SC_EEENS5_IJNSA_ILi0EEESV_SV_EEEEENS5_IJNS4_10UnderscoreESY_SY_EEEEENS4_28SM100_TMA_2SM_LOAD_MULTICASTENS4_14ComposedLayoutINS4_7SwizzleILi2ELi4ELi3EEENS4_18smem_ptr_flag_bitsILi16EEENST_INS5_IJNSA_ILi8EEESH_EEENS5_IJSH_SC_EEEEEEEvNS4_8identityENS4_18SM100_TMA_2SM_LOADES1B_vS1C_EENS_8epilogue10collective18CollectiveEpilogueINS1F_23Sm100TmaWarpSpecializedILi3ELi2ELi32ELb1ELb0EEEJNS5_IJNSA_ILi128EEESG_SH_EEENS5_IJNST_IS1K_SC_EENST_ISH_SC_EEEEESJ_SK_SJ_SK_NS1F_6fusion15FusionCallbacksIS1J_NS1P_17LinearCombinationISJ_fSJ_fLNS_15FloatRoundStyleE2EEES1L_S1O_JEEENS4_5SM1004TMEM4LOAD26SM100_TMEM_LOAD_32dp32b32xENS4_13SM90_TMA_LOADES1B_NS4_39AutoVectorizingCopyWithAssumedAlignmentILi128EEENS4_14SM90_TMA_STOREES1B_S21_S21_EEEvvEEEEvNT_6ParamsE --------------------------
	.section	.nv.info._ZN7cutlass13device_kernelINS_4gemm6kernel13GemmUniversalIN4cute5tupleIJiiiiEEENS1_10collective13CollectiveMmaINS1_35MainloopSm100TmaUmmaWarpSpecializedILi4ELi2ELi4ENS5_IJNS4_1CILi2EEESB_NSA_ILi1EEEEEEEENS5_IJNSA_ILi256EEENSA_ILi64EEENSA_ILi32EEEEEENS_10bfloat16_tENS5_IJlSC_lEEESJ_SK_NS4_8TiledMMAINS4_8MMA_AtomIJNS4_26SM100_MMA_F16BF16_2x1SM_SSISJ_SJ_fLi256ELi64ELNS4_4UMMA5MajorE0ELSP_0ELNSO_7ScaleInE0ELSQ_0EEEEEENS4_6LayoutINS5_IJSC_SC_SC_EEENS5_IJNSA_ILi0EEESV_SV_EEEEENS5_IJNS4_10UnderscoreESY_SY_EEEEENS4_28SM100_TMA_2SM_LOAD_MULTICASTENS4_14ComposedLayoutINS4_7SwizzleILi2ELi4ELi3EEENS4_18smem_ptr_flag_bitsILi16EEENST_INS5_IJNSA_ILi8EEESH_EEENS5_IJSH_SC_EEEEEEEvNS4_8identityENS4_18SM100_TMA_2SM_LOADES1B_vS1C_EENS_8epilogue10collective18CollectiveEpilogueINS1F_23Sm100TmaWarpSpecializedILi3ELi2ELi32ELb1ELb0EEEJNS5_IJNSA_ILi128EEESG_SH_EEENS5_IJNST_IS1K_SC_EENST_ISH_SC_EEEEESJ_SK_SJ_SK_NS1F_6fusion15FusionCallbacksIS1J_NS1P_17LinearCombinationISJ_fSJ_fLNS_15FloatRoundStyleE2EEES1L_S1O_JEEENS4_5SM1004TMEM4LOAD26SM100_TMEM_LOAD_32dp32b32xENS4_13SM90_TMA_LOADES1B_NS4_39AutoVectorizingCopyWithAssumedAlignmentILi128EEENS4_14SM90_TMA_STOREES1B_S21_S21_EEEvvEEEEvNT_6ParamsE,"",@"SHT_CUDA_INFO"
	.sectionflags	@""
	.align	4


	//----- nvinfo : EIATTR_CUDA_API_VERSION
	.align		4
        /*0000*/ 	.byte	0x04, 0x37
        /*0002*/ 	.short	(.L_31 - .L_30)
.L_30:
        /*0004*/ 	.word	0x00000082


	//----- nvinfo : EIATTR_KPARAM_INFO
	.align		4
.L_31:
        /*0008*/ 	.byte	0x04, 0x17
        /*000a*/ 	.short	(.L_33 - .L_32)
.L_32:
        /*000c*/ 	.word	0x00000000
        /*0010*/ 	.short	0x0000
        /*0012*/ 	.short	0x0000
        /*0014*/ 	.byte	0x00, 0xf0, 0x01, 0x20


	//----- nvinfo : EIATTR_AT_ENTRY_FRAGMENTS
	.align		4
.L_33:
        /*0018*/ 	.byte	0x04, 0x4f
        /*001a*/ 	.short	(.L_35 - .L_34)


	//   ....[0]....
.L_34:
        /*001c*/ 	.word	0x00000007


	//----- nvinfo : EIATTR_RESERVED_SMEM_USED
	.align		4
.L_35:
        /*0020*/ 	.byte	0x01, 0x41
	.zero		2


	//----- nvinfo : EIATTR_SPARSE_MMA_MASK
	.align		4
        /*0024*/ 	.byte	0x03, 0x50
        /*0026*/ 	.short	0x0000


	//----- nvinfo : EIATTR_TCGEN05_2CTA_USED
	.align		4
        /*0028*/ 	.byte	0x01, 0x52
	.zero		2


	//----- nvinfo : EIATTR_MAXREG_COUNT
	.align		4
        /*002c*/ 	.byte	0x03, 0x1b
        /*002e*/ 	.short	0x00ff


	//----- nvinfo : EIATTR_NUM_BARRIERS
	.align		4
        /*0030*/ 	.byte	0x02, 0x4c
        /*0032*/ 	.byte	0x07
	.zero		1


	//----- nvinfo : EIATTR_EXTERNS
	.align		4
        /*0034*/ 	.byte	0x04, 0x0f
        /*0036*/ 	.short	(.L_37 - .L_36)


	//   ....[0]....
	.align		4
.L_36:
        /*0038*/ 	.word	index@(__assertfail)


	//----- nvinfo : EIATTR_MERCURY_ISA_VERSION
	.align		4
.L_37:
        /*003c*/ 	.byte	0x03, 0x5f
        /*003e*/ 	.short	0x0101


	//----- nvinfo : EIATTR_INT_WARP_WIDE_INSTR_OFFSETS
	.align		4
        /*0040*/ 	.byte	0x04, 0x31
        /*0042*/ 	.short	(.L_39 - .L_38)


	//   ....[0]....
.L_38:
        /*0044*/ 	.word	0x00000dc0


	//   ....[1]....
        /*0048*/ 	.word	0x00000e70


	//   ....[2]....
        /*004c*/ 	.word	0x000042b0


	//   ....[3]....
        /*0050*/ 	.word	0x000042d0


	//   ....[4]....
        /*0054*/ 	.word	0x00004300


	//   ....[5]....
        /*0058*/ 	.word	0x00004ee0


	//   ....[6]....
        /*005c*/ 	.word	0x00004f60


	//   ....[7]....
        /*0060*/ 	.word	0x00005070


	//   ....[8]....
        /*0064*/ 	.word	0x00005180


	//----- nvinfo : EIATTR_COOP_GROUP_MASK_REGIDS
	.align		4
.L_39:
        /*0068*/ 	.byte	0x04, 0x29
        /*006a*/ 	.short	(.L_41 - .L_40)


	//   ....[0]....
.L_40:
        /*006c*/ 	.word	0xffffffff


	//   ....[1]....
        /*0070*/ 	.word	0xffffffff


	//   ....[2]....
        /*0074*/ 	.word	0xffffffff


	//   ....[3]....
        /*0078*/ 	.word	0xffffffff


	//   ....[4]....
        /*007c*/ 	.word	0xffffffff


	//   ....[5]....
        /*0080*/ 	.word	0xffffffff


	//   ....[6]....
        /*0084*/ 	.word	0xffffffff


	//   ....[7]....
        /*0088*/ 	.word	0xffffffff


	//   ....[8]....
        /*008c*/ 	.word	0xffffffff


	//   ....[9]....
        /*0090*/ 	.word	0xffffffff


	//   ....[10]....
        /*0094*/ 	.word	0xffffffff


	//   ....[11]....
        /*0098*/ 	.word	0xffffffff


	//   ....[12]....
        /*009c*/ 	.word	0xffffffff


	//   ....[13]....
        /*00a0*/ 	.word	0xffffffff


	//----- nvinfo : EIATTR_COOP_GROUP_INSTR_OFFSETS
	.align		4
.L_41:
        /*00a4*/ 	.byte	0x04, 0x28
        /*00a6*/ 	.short	(.L_43 - .L_42)


	//   ....[0]....
.L_42:
        /*00a8*/ 	.word	0x000000b0


	//   ....[1]....
        /*00ac*/ 	.word	0x00000520


	//   ....[2]....
        /*00b0*/ 	.word	0x000006f0


	//   ....[3]....
        /*00b4*/ 	.word	0x00000870


	//   ....[4]....
        /*00b8*/ 	.word	0x00000970


	//   ....[5]....
        /*00bc*/ 	.word	0x00000ae0


	//   ....[6]....
        /*00c0*/ 	.word	0x00000c80


	//   ....[7]....
        /*00c4*/ 	.word	0x00000ee0


	//   ....[8]....
        /*00c8*/ 	.word	0x00002280


	//   ....[9]....
        /*00cc*/ 	.word	0x00003170


	//   ....[10]....
        /*00d0*/ 	.word	0x00003640


	//   ....[11]....
        /*00d4*/ 	.word	0x00003670


	//   ....[12]....
        /*00d8*/ 	.word	0x000041b0


	//   ....[13]....
        /*00dc*/ 	.word	0x000043c0


	//----- nvinfo : EIATTR_VRC_CTA_INIT_COUNT
	.align		4
.L_43:
        /*00e0*/ 	.byte	0x02, 0x4a
        /*00e2*/ 	.byte	0x80
	.zero		1


	//----- nvinfo : EIATTR_SYSCALL_OFFSETS
	.align		4
        /*00e4*/ 	.byte	0x04, 0x46
        /*00e6*/ 	.short	(.L_45 - .L_44)


	//   ....[0]....
.L_44:
        /*00e8*/ 	.word	0x00005e60


	//   ....[1]....
        /*00ec*/ 	.word	0x00005f50


	//   ....[2]....
        /*00f0*/ 	.word	0x000067f0


	//   ....[3]....
        /*00f4*/ 	.word	0x000074c0


	//----- nvinfo : EIATTR_MBARRIER_INSTR_OFFSETS
	.align		4
.L_45:
        /*00f8*/ 	.byte	0x04, 0x39
        /*00fa*/ 	.short	(.L_47 - .L_46)


	//   ....[0]....
.L_46:
        /*00fc*/ 	.word	0x00000660
        /*0100*/ 	.word	0x000000ff
        /*0104*/ 	.word	0x00000000
        /*0108*/ 	.short	0x0100
        /*010a*/ 	.byte	0x04
	.zero		1


	//   ....[1]....
        /*010c*/ 	.word	0x00000670
        /*0110*/ 	.word	0x000000ff
        /*0114*/ 	.word	0x00000020
        /*0118*/ 	.short	0x0100
        /*011a*/ 	.byte	0x04
	.zero		1


	//   ....[2]....
        /*011c*/ 	.word	0x00000680
        /*0120*/ 	.word	0x000000ff
        /*0124*/ 	.word	0x00000008
        /*0128*/ 	.short	0x0100
        /*012a*/ 	.byte	0x04
	.zero		1


	//   ....[3]....
        /*012c*/ 	.word	0x00000690
        /*0130*/ 	.word	0x000000ff
        /*0134*/ 	.word	0x00000028
        /*0138*/ 	.short	0x0100
        /*013a*/ 	.byte	0x04
	.zero		1


	//   ....[4]....
        /*013c*/ 	.word	0x000006a0
        /*0140*/ 	.word	0x000000ff
        /*0144*/ 	.word	0x00000010
        /*0148*/ 	.short	0x0100
        /*014a*/ 	.byte	0x04
	.zero		1


	//   ....[5]....
        /*014c*/ 	.word	0x000006b0
        /*0150*/ 	.word	0x000000ff
        /*0154*/ 	.word	0x00000030
        /*0158*/ 	.short	0x0100
        /*015a*/ 	.byte	0x04
	.zero		1


	//   ....[6]....
        /*015c*/ 	.word	0x000006c0
        /*0160*/ 	.word	0x000000ff
        /*0164*/ 	.word	0x00000018
        /*0168*/ 	.short	0x0100
        /*016a*/ 	.byte	0x04
	.zero		1


	//   ....[7]....
        /*016c*/ 	.word	0x000006d0
        /*0170*/ 	.word	0x000000ff
        /*0174*/ 	.word	0x00000038
        /*0178*/ 	.short	0x0100
        /*017a*/ 	.byte	0x04
	.zero		1


	//   ....[8]....
        /*017c*/ 	.word	0x00000800
        /*0180*/ 	.word	0x000000ff
        /*0184*/ 	.word	0x00000040
        /*0188*/ 	.short	0x0100
        /*018a*/ 	.byte	0x04
	.zero		1


	//   ....[9]....
        /*018c*/ 	.word	0x00000810
        /*0190*/ 	.word	0x000000ff
        /*0194*/ 	.word	0x00000058
        /*0198*/ 	.short	0x0100
        /*019a*/ 	.byte	0x04
	.zero		1


	//   ....[10]....
        /*019c*/ 	.word	0x00000820
        /*01a0*/ 	.word	0x000000ff
        /*01a4*/ 	.word	0x00000048
        /*01a8*/ 	.short	0x0100
        /*01aa*/ 	.byte	0x04
	.zero		1


	//   ....[11]....
        /*01ac*/ 	.word	0x00000830
        /*01b0*/ 	.word	0x000000ff
        /*01b4*/ 	.word	0x00000060
        /*01b8*/ 	.short	0x0100
        /*01ba*/ 	.byte	0x04
	.zero		1


	//   ....[12]....
        /*01bc*/ 	.word	0x00000840
        /*01c0*/ 	.word	0x000000ff
        /*01c4*/ 	.word	0x00000050
        /*01c8*/ 	.short	0x0100
        /*01ca*/ 	.byte	0x04
	.zero		1


	//   ....[13]....
        /*01cc*/ 	.word	0x00000850
        /*01d0*/ 	.word	0x000000ff
        /*01d4*/ 	.word	0x00000068
        /*01d8*/ 	.short	0x0100
        /*01da*/ 	.byte	0x04
	.zero		1


	//   ....[14]....
        /*01dc*/ 	.word	0x00000940
        /*01e0*/ 	.word	0x000000ff
        /*01e4*/ 	.word	0x00000070
        /*01e8*/ 	.short	0x0100
        /*01ea*/ 	.byte	0x06
	.zero		1


	//   ....[15]....
        /*01ec*/ 	.word	0x00000950
        /*01f0*/ 	.word	0x000000ff
        /*01f4*/ 	.word	0x00000078
        /*01f8*/ 	.short	0x0100
        /*01fa*/ 	.byte	0x06
	.zero		1


	//   ....[16]....
        /*01fc*/ 	.word	0x00000a90
        /*0200*/ 	.word	0x000000ff
        /*0204*/ 	.word	0x00000080
        /*0208*/ 	.short	0x0100
        /*020a*/ 	.byte	0x06
	.zero		1


	//   ....[17]....
        /*020c*/ 	.word	0x00000aa0
        /*0210*/ 	.word	0x000000ff
        /*0214*/ 	.word	0x00000090
        /*0218*/ 	.short	0x0100
        /*021a*/ 	.byte	0x06
	.zero		1


	//   ....[18]....
        /*021c*/ 	.word	0x00000ab0
        /*0220*/ 	.word	0x000000ff
        /*0224*/ 	.word	0x00000088
        /*0228*/ 	.short	0x0100
        /*022a*/ 	.byte	0x06
	.zero		1


	//   ....[19]....
        /*022c*/ 	.word	0x00000ac0
        /*0230*/ 	.word	0x000000ff
        /*0234*/ 	.word	0x00000098
        /*0238*/ 	.short	0x0100
        /*023a*/ 	.byte	0x06
	.zero		1


	//   ....[20]....
        /*023c*/ 	.word	0x00000bf0
        /*0240*/ 	.word	0x000000ff
        /*0244*/ 	.word	0x000000a0
        /*0248*/ 	.short	0x0100
        /*024a*/ 	.byte	0x04
	.zero		1


	//   ....[21]....
        /*024c*/ 	.word	0x00000c00
        /*0250*/ 	.word	0x000000ff
        /*0254*/ 	.word	0x000000c0
        /*0258*/ 	.short	0x0100
        /*025a*/ 	.byte	0x04
	.zero		1


	//   ....[22]....
        /*025c*/ 	.word	0x00000c10
        /*0260*/ 	.word	0x000000ff
        /*0264*/ 	.word	0x000000a8
        /*0268*/ 	.short	0x0100
        /*026a*/ 	.byte	0x04
	.zero		1


	//   ....[23]....
        /*026c*/ 	.word	0x00000c20
        /*0270*/ 	.word	0x000000ff
        /*0274*/ 	.word	0x000000c8
        /*0278*/ 	.short	0x0100
        /*027a*/ 	.byte	0x04
	.zero		1


	//   ....[24]....
        /*027c*/ 	.word	0x00000c30
        /*0280*/ 	.word	0x000000ff
        /*0284*/ 	.word	0x000000b0
        /*0288*/ 	.short	0x0100
        /*028a*/ 	.byte	0x04
	.zero		1


	//   ....[25]....
        /*028c*/ 	.word	0x00000c40
        /*0290*/ 	.word	0x000000ff
        /*0294*/ 	.word	0x000000d0
        /*0298*/ 	.short	0x0100
        /*029a*/ 	.byte	0x04
	.zero		1


	//   ....[26]....
        /*029c*/ 	.word	0x00000c50
        /*02a0*/ 	.word	0x000000ff
        /*02a4*/ 	.word	0x000000b8
        /*02a8*/ 	.short	0x0100
        /*02aa*/ 	.byte	0x04
	.zero		1


	//   ....[27]....
        /*02ac*/ 	.word	0x00000c60
        /*02b0*/ 	.word	0x000000ff
        /*02b4*/ 	.word	0x000000d8
        /*02b8*/ 	.short	0x0100
        /*02ba*/ 	.byte	0x04
	.zero		1


	//   ....[28]....
        /*02bc*/ 	.word	0x00000d60
        /*02c0*/ 	.word	0x000000ff
        /*02c4*/ 	.word	0x000000e0
        /*02c8*/ 	.short	0x0100
        /*02ca*/ 	.byte	0x04
	.zero		1


	//   ....[29]....
        /*02cc*/ 	.word	0x00000d70
        /*02d0*/ 	.word	0x000000ff
        /*02d4*/ 	.word	0x000000f0
        /*02d8*/ 	.short	0x0100
        /*02da*/ 	.byte	0x04
	.zero		1


	//   ....[30]....
        /*02dc*/ 	.word	0x00000d80
        /*02e0*/ 	.word	0x000000ff
        /*02e4*/ 	.word	0x000000e8
        /*02e8*/ 	.short	0x0100
        /*02ea*/ 	.byte	0x04
	.zero		1


	//   ....[31]....
        /*02ec*/ 	.word	0x00000d90
        /*02f0*/ 	.word	0x000000ff
        /*02f4*/ 	.word	0x000000f8
        /*02f8*/ 	.short	0x0100
        /*02fa*/ 	.byte	0x04
	.zero		1


	//   ....[32]....
        /*02fc*/ 	.word	0x00000e90
        /*0300*/ 	.word	0x000000ff
        /*0304*/ 	.word	0x00000100
        /*0308*/ 	.short	0x0100
        /*030a*/ 	.byte	0x06
	.zero		1


	//   ....[33]....
        /*030c*/ 	.word	0x00001ac0
        /*0310*/ 	.word	0x00000000
        /*0314*/ 	.word	0x000000f0
        /*0318*/ 	.short	0x010a
        /*031a*/ 	.byte	0xff
	.zero		1


	//   ....[34]....
        /*031c*/ 	.word	0x00001ae0
        /*0320*/ 	.word	0x00000000
        /*0324*/ 	.word	0x000000e0
        /*0328*/ 	.short	0x0101
        /*032a*/ 	.byte	0xff
	.zero		1


	//   ....[35]....
        /*032c*/ 	.word	0x00001b90
        /*0330*/ 	.word	0x000000ff
        /*0334*/ 	.word	0x00000020
        /*0338*/ 	.short	0x010a
        /*033a*/ 	.byte	0x04
	.zero		1


	//   ....[36]....
        /*033c*/ 	.word	0x00001c60
        /*0340*/ 	.word	0x000000ff
        /*0344*/ 	.word	0x00000020
        /*0348*/ 	.short	0x010a
        /*034a*/ 	.byte	0x21
	.zero		1


	//   ....[37]....
        /*034c*/ 	.word	0x00001e10
        /*0350*/ 	.word	0x000000ff
        /*0354*/ 	.word	0x00000020
        /*0358*/ 	.short	0x010a
        /*035a*/ 	.byte	0x05
	.zero		1


	//   ....[38]....
        /*035c*/ 	.word	0x00001f30
        /*0360*/ 	.word	0x000000ff
        /*0364*/ 	.word	0x00000078
        /*0368*/ 	.short	0x0101
        /*036a*/ 	.byte	0x0d
	.zero		1


	//   ....[39]....
        /*036c*/ 	.word	0x00001f50
        /*0370*/ 	.word	0x000000ff
        /*0374*/ 	.word	0x00000020
        /*0378*/ 	.short	0x010a
        /*037a*/ 	.byte	0x04
	.zero		1


	//   ....[40]....
        /*037c*/ 	.word	0x00001fd0
        /*0380*/ 	.word	0x000000ff
        /*0384*/ 	.word	0x00000020
        /*0388*/ 	.short	0x010a
        /*038a*/ 	.byte	0x11
	.zero		1


	//   ....[41]....
        /*038c*/ 	.word	0x00002170
        /*0390*/ 	.word	0x000000ff
        /*0394*/ 	.word	0x00000020
        /*0398*/ 	.short	0x010a
        /*039a*/ 	.byte	0x05
	.zero		1


	//   ....[42]....
        /*039c*/ 	.word	0x000022b0
        /*03a0*/ 	.word	0x00000003
        /*03a4*/ 	.word	0x00000080
        /*03a8*/ 	.short	0x010a
        /*03aa*/ 	.byte	0xff
	.zero		1


	//   ....[43]....
        /*03ac*/ 	.word	0x00002400
        /*03b0*/ 	.word	0x00000000
        /*03b4*/ 	.word	0x00000000
        /*03b8*/ 	.short	0x0101
        /*03ba*/ 	.byte	0xff
	.zero		1


	//   ....[44]....
        /*03bc*/ 	.word	0x000029c0
        /*03c0*/ 	.word	0x000000ff
        /*03c4*/ 	.word	0x00000000
        /*03c8*/ 	.short	0x010a
        /*03ca*/ 	.byte	0x04
	.zero		1


	//   ....[45]....
        /*03cc*/ 	.word	0x00002a50
        /*03d0*/ 	.word	0x000000ff
        /*03d4*/ 	.word	0x00000000
        /*03d8*/ 	.short	0x010a
        /*03da*/ 	.byte	0x05
	.zero		1


	//   ....[46]....
        /*03dc*/ 	.word	0x00002ae0
        /*03e0*/ 	.word	0x000000ff
        /*03e4*/ 	.word	0x00000000
        /*03e8*/ 	.short	0x010a
        /*03ea*/ 	.byte	0x05
	.zero		1


	//   ....[47]....
        /*03ec*/ 	.word	0x00002b80
        /*03f0*/ 	.word	0x00000000
        /*03f4*/ 	.word	0x00000000
        /*03f8*/ 	.short	0x010a
        /*03fa*/ 	.byte	0xff
	.zero		1


	//   ....[48]....
        /*03fc*/ 	.word	0x00002cc0
        /*0400*/ 	.word	0x00000000
        /*0404*/ 	.word	0x000000e0
        /*0408*/ 	.short	0x010a
        /*040a*/ 	.byte	0xff
	.zero		1


	//   ....[49]....
        /*040c*/ 	.word	0x00002d30
        /*0410*/ 	.word	0x00000004
        /*0414*/ 	.word	0x00000000
        /*0418*/ 	.short	0x0101
        /*041a*/ 	.byte	0xff
	.zero		1


	//   ....[50]....
        /*041c*/ 	.word	0x00002d50
        /*0420*/ 	.word	0x000000ff
        /*0424*/ 	.word	0x00000090
        /*0428*/ 	.short	0x010a
        /*042a*/ 	.byte	0x04
	.zero		1


	//   ....[51]....
        /*042c*/ 	.word	0x00002e70
        /*0430*/ 	.word	0x00000000
        /*0434*/ 	.word	0x00000080
        /*0438*/ 	.short	0x010a
        /*043a*/ 	.byte	0xff
	.zero		1


	//   ....[52]....
        /*043c*/ 	.word	0x00002f70
        /*0440*/ 	.word	0x00000000
        /*0444*/ 	.word	0x00000000
        /*0448*/ 	.short	0x0101
        /*044a*/ 	.byte	0xff
	.zero		1


	//   ....[53]....
        /*044c*/ 	.word	0x00003000
        /*0450*/ 	.word	0x000000ff
        /*0454*/ 	.word	0x00000090
        /*0458*/ 	.short	0x0106
        /*045a*/ 	.byte	0x04
	.zero		1


	//   ....[54]....
        /*045c*/ 	.word	0x00003020
        /*0460*/ 	.word	0x000000ff
        /*0464*/ 	.word	0x00000090
        /*0468*/ 	.short	0x010a
        /*046a*/ 	.byte	0x04
	.zero		1


	//   ....[55]....
        /*046c*/ 	.word	0x000030b0
        /*0470*/ 	.word	0x000000ff
        /*0474*/ 	.word	0x00000090
        /*0478*/ 	.short	0x0106
        /*047a*/ 	.byte	0x07
	.zero		1


	//   ....[56]....
        /*047c*/ 	.word	0x000030f0
        /*0480*/ 	.word	0x00000000
        /*0484*/ 	.word	0x00000090
        /*0488*/ 	.short	0x010a
        /*048a*/ 	.byte	0xff
	.zero		1


	//   ....[57]....
        /*048c*/ 	.word	0x00003340
        /*0490*/ 	.word	0x000000ff
        /*0494*/ 	.word	0x00000008
        /*0498*/ 	.short	0x010a
        /*049a*/ 	.byte	0x05
	.zero		1


	//   ....[58]....
        /*049c*/ 	.word	0x00003360
        /*04a0*/ 	.word	0x000000ff
        /*04a4*/ 	.word	0x00000008
        /*04a8*/ 	.short	0x010a
        /*04aa*/ 	.byte	0x05
	.zero		1


	//   ....[59]....
        /*04ac*/ 	.word	0x000034f0
        /*04b0*/ 	.word	0x000000ff
        /*04b4*/ 	.word	0x00000008
        /*04b8*/ 	.short	0x010a
        /*04ba*/ 	.byte	0x05
	.zero		1


	//   ....[60]....
        /*04bc*/ 	.word	0x00003510
        /*04c0*/ 	.word	0x000000ff
        /*04c4*/ 	.word	0x00000008
        /*04c8*/ 	.short	0x010a
        /*04ca*/ 	.byte	0x05
	.zero		1


	//   ....[61]....
        /*04cc*/ 	.word	0x000035d0
        /*04d0*/ 	.word	0x000000ff
        /*04d4*/ 	.word	0x00000000
        /*04d8*/ 	.short	0x0101
        /*04da*/ 	.byte	0x04
	.zero		1


	//   ....[62]....
        /*04dc*/ 	.word	0x000038d0
        /*04e0*/ 	.word	0x00000000
        /*04e4*/ 	.word	0x00000080
        /*04e8*/ 	.short	0x010a
        /*04ea*/ 	.byte	0xff
	.zero		1


	//   ....[63]....
        /*04ec*/ 	.word	0x00003990
        /*04f0*/ 	.word	0x00000000
        /*04f4*/ 	.word	0x00000000
        /*04f8*/ 	.short	0x0101
        /*04fa*/ 	.byte	0xff
	.zero		1


	//   ....[64]....
        /*04fc*/ 	.word	0x00003a50
        /*0500*/ 	.word	0x000000ff
        /*0504*/ 	.word	0x00000000
        /*0508*/ 	.short	0x010a
        /*050a*/ 	.byte	0x04
	.zero		1


	//   ....[65]....
        /*050c*/ 	.word	0x00003a60
        /*0510*/ 	.word	0x000000ff
        /*0514*/ 	.word	0x000000c0
        /*0518*/ 	.short	0x010a
        /*051a*/ 	.byte	0x17
	.zero		1


	//   ....[66]....
        /*051c*/ 	.word	0x00003b10
        /*0520*/ 	.word	0x000000ff
        /*0524*/ 	.word	0x00000000
        /*0528*/ 	.short	0x010a
        /*052a*/ 	.byte	0x05
	.zero		1


	//   ....[67]....
        /*052c*/ 	.word	0x00003c50
        /*0530*/ 	.word	0x000000ff
        /*0534*/ 	.word	0x00000000
        /*0538*/ 	.short	0x010a
        /*053a*/ 	.byte	0x04
	.zero		1


	//   ....[68]....
        /*053c*/ 	.word	0x00003ea0
        /*0540*/ 	.word	0x000000ff
        /*0544*/ 	.word	0x00000000
        /*0548*/ 	.short	0x010a
        /*054a*/ 	.byte	0x04
	.zero		1


	//   ....[69]....
        /*054c*/ 	.word	0x00003f30
        /*0550*/ 	.word	0x000000ff
        /*0554*/ 	.word	0x00000000
        /*0558*/ 	.short	0x010a
        /*055a*/ 	.byte	0x05
	.zero		1


	//   ....[70]....
        /*055c*/ 	.word	0x00003fc0
        /*0560*/ 	.word	0x000000ff
        /*0564*/ 	.word	0x00000000
        /*0568*/ 	.short	0x010a
        /*056a*/ 	.byte	0x05
	.zero		1


	//   ....[71]....
        /*056c*/ 	.word	0x00004060
        /*0570*/ 	.word	0x00000000
        /*0574*/ 	.word	0x00000000
        /*0578*/ 	.short	0x010a
        /*057a*/ 	.byte	0xff
	.zero		1


	//   ....[72]....
        /*057c*/ 	.word	0x000040a0
        /*0580*/ 	.word	0x00000000
        /*0584*/ 	.word	0x00000000
        /*0588*/ 	.short	0x010a
        /*058a*/ 	.byte	0xff
	.zero		1


	//   ....[73]....
        /*058c*/ 	.word	0x00004110
        /*0590*/ 	.word	0x000000ff
        /*0594*/ 	.word	0x00000000
        /*0598*/ 	.short	0x0101
        /*059a*/ 	.byte	0x04
	.zero		1


	//   ....[74]....
        /*059c*/ 	.word	0x00004150
        /*05a0*/ 	.word	0x000000ff
        /*05a4*/ 	.word	0x00000100
        /*05a8*/ 	.short	0x010a
        /*05aa*/ 	.byte	0x11
	.zero		1


	//   ....[75]....
        /*05ac*/ 	.word	0x000041a0
        /*05b0*/ 	.word	0x000000ff
        /*05b4*/ 	.word	0x00000000
        /*05b8*/ 	.short	0x0101
        /*05ba*/ 	.byte	0x04
	.zero		1


	//   ....[76]....
        /*05bc*/ 	.word	0x00004610
        /*05c0*/ 	.word	0x0000000c
        /*05c4*/ 	.word	0x00000080
        /*05c8*/ 	.short	0x010a
        /*05ca*/ 	.byte	0xff
	.zero		1


	//   ....[77]....
        /*05cc*/ 	.word	0x00004780
        /*05d0*/ 	.word	0x00000000
        /*05d4*/ 	.word	0x00000000
        /*05d8*/ 	.short	0x0101
        /*05da*/ 	.byte	0xff
	.zero		1


	//   ....[78]....
        /*05dc*/ 	.word	0x00004c00
        /*05e0*/ 	.word	0x000000ff
        /*05e4*/ 	.word	0x00000078
        /*05e8*/ 	.short	0x010a
        /*05ea*/ 	.byte	0x18
	.zero		1


	//   ....[79]....
        /*05ec*/ 	.word	0x00004dc0
        /*05f0*/ 	.word	0x000000ff
        /*05f4*/ 	.word	0x00000058
        /*05f8*/ 	.short	0x010a
        /*05fa*/ 	.byte	0x04
	.zero		1


	//   ....[80]....
        /*05fc*/ 	.word	0x00004fa0
        /*0600*/ 	.word	0x000000ff
        /*0604*/ 	.word	0x00000040
        /*0608*/ 	.short	0x010b
        /*060a*/ 	.byte	0x04
	.zero		1


	//   ....[81]....
        /*060c*/ 	.word	0x00004fb0
        /*0610*/ 	.word	0x000000ff
        /*0614*/ 	.word	0x00000000
        /*0618*/ 	.short	0x0101
        /*061a*/ 	.byte	0x14
	.zero		1


	//   ....[82]....
        /*061c*/ 	.word	0x00004fc0
        /*0620*/ 	.word	0x000000ff
        /*0624*/ 	.word	0x00000058
        /*0628*/ 	.short	0x010a
        /*062a*/ 	.byte	0x05
	.zero		1


	//   ....[83]....
        /*062c*/ 	.word	0x000051c0
        /*0630*/ 	.word	0x000000ff
        /*0634*/ 	.word	0x00000040
        /*0638*/ 	.short	0x010b
        /*063a*/ 	.byte	0x05
	.zero		1


	//   ....[84]....
        /*063c*/ 	.word	0x000051d0
        /*0640*/ 	.word	0x000000ff
        /*0644*/ 	.word	0x00000000
        /*0648*/ 	.short	0x0101
        /*064a*/ 	.byte	0x04
	.zero		1


	//   ....[85]....
        /*064c*/ 	.word	0x00005270
        /*0650*/ 	.word	0x000000ff
        /*0654*/ 	.word	0x00000000
        /*0658*/ 	.short	0x010a
        /*065a*/ 	.byte	0x04
	.zero		1


	//   ....[86]....
        /*065c*/ 	.word	0x00005300
        /*0660*/ 	.word	0x000000ff
        /*0664*/ 	.word	0x00000000
        /*0668*/ 	.short	0x010a
        /*066a*/ 	.byte	0x05
	.zero		1


	//   ....[87]....
        /*066c*/ 	.word	0x000053a0
        /*0670*/ 	.word	0x00000000
        /*0674*/ 	.word	0x00000000
        /*0678*/ 	.short	0x010a
        /*067a*/ 	.byte	0xff
	.zero		1


	//   ....[88]....
        /*067c*/ 	.word	0x000056f0
        /*0680*/ 	.word	0x00000003
        /*0684*/ 	.word	0x00000080
        /*0688*/ 	.short	0x010a
        /*068a*/ 	.byte	0xff
	.zero		1


	//   ....[89]....
        /*068c*/ 	.word	0x00005870
        /*0690*/ 	.word	0x00000000
        /*0694*/ 	.word	0x00000000
        /*0698*/ 	.short	0x0101
        /*069a*/ 	.byte	0xff
	.zero		1


	//   ....[90]....
        /*069c*/ 	.word	0x00006440
        /*06a0*/ 	.word	0x00000000
        /*06a4*/ 	.word	0x00000040
        /*06a8*/ 	.short	0x010a
        /*06aa*/ 	.byte	0xff
	.zero		1


	//   ....[91]....
        /*06ac*/ 	.word	0x000064b0
        /*06b0*/ 	.word	0x00000059
        /*06b4*/ 	.word	0x000000a0
        /*06b8*/ 	.short	0x010a
        /*06ba*/ 	.byte	0xff
	.zero		1


	//   ....[92]....
        /*06bc*/ 	.word	0x000065a0
        /*06c0*/ 	.word	0x00000000
        /*06c4*/ 	.word	0x00000040
        /*06c8*/ 	.short	0x010a
        /*06ca*/ 	.byte	0xff
	.zero		1


	//   ....[93]....
        /*06cc*/ 	.word	0x000066d0
        /*06d0*/ 	.word	0x00000059
        /*06d4*/ 	.word	0x000000a0
        /*06d8*/ 	.short	0x010a
        /*06da*/ 	.byte	0xff
	.zero		1


	//   ....[94]....
        /*06dc*/ 	.word	0x00007200
        /*06e0*/ 	.word	0x00000000
        /*06e4*/ 	.word	0x00000000
        /*06e8*/ 	.short	0x0101
        /*06ea*/ 	.byte	0xff
	.zero		1


	//   ....[95]....
        /*06ec*/ 	.word	0x00007210
        /*06f0*/ 	.word	0x00000003
        /*06f4*/ 	.word	0x00000040
        /*06f8*/ 	.short	0x010a
        /*06fa*/ 	.byte	0xff
	.zero		1


	//   ....[96]....
        /*06fc*/ 	.word	0x000072e0
        /*0700*/ 	.word	0x00000003
        /*0704*/ 	.word	0x00000040
        /*0708*/ 	.short	0x010a
        /*070a*/ 	.byte	0xff
	.zero		1


	//   ....[97]....
        /*070c*/ 	.word	0x00007760
        /*0710*/ 	.word	0x00000059
        /*0714*/ 	.word	0x00000000
        /*0718*/ 	.short	0x0101
        /*071a*/ 	.byte	0xff
	.zero		1


	//   ....[98]....
        /*071c*/ 	.word	0x00007f80
        /*0720*/ 	.word	0x00000002
        /*0724*/ 	.word	0x00000000
        /*0728*/ 	.short	0x0101
        /*072a*/ 	.byte	0xff
	.zero		1


	//   ....[99]....
        /*072c*/ 	.word	0x00008240
        /*0730*/ 	.word	0x000000ff
        /*0734*/ 	.word	0x00000000
        /*0738*/ 	.short	0x0101
        /*073a*/ 	.byte	0x04
	.zero		1


	//   ....[100]....
        /*073c*/ 	.word	0x00008260
        /*0740*/ 	.word	0x00000000
        /*0744*/ 	.word	0x000000f0
        /*0748*/ 	.short	0x010a
        /*074a*/ 	.byte	0xff
	.zero		1


	//   ....[101]....
        /*074c*/ 	.word	0x000082c0
        /*0750*/ 	.word	0x00000000
        /*0754*/ 	.word	0x00000020
        /*0758*/ 	.short	0x010a
        /*075a*/ 	.byte	0xff
	.zero		1


	//   ....[102]....
        /*075c*/ 	.word	0x00008320
        /*0760*/ 	.word	0x00000000
        /*0764*/ 	.word	0x00000020
        /*0768*/ 	.short	0x010a
        /*076a*/ 	.byte	0xff
	.zero		1


	//   ....[103]....
        /*076c*/ 	.word	0x00008370
        /*0770*/ 	.word	0x00000003
        /*0774*/ 	.word	0x00000080
        /*0778*/ 	.short	0x010a
        /*077a*/ 	.byte	0xff
	.zero		1


	//   ....[104]....
        /*077c*/ 	.word	0x000083d0
        /*0780*/ 	.word	0x00000000
        /*0784*/ 	.word	0x00000000
        /*0788*/ 	.short	0x010a
        /*078a*/ 	.byte	0xff
	.zero		1


	//   ....[105]....
        /*078c*/ 	.word	0x00008430
        /*0790*/ 	.word	0x00000000
        /*0794*/ 	.word	0x00000000
        /*0798*/ 	.short	0x010a
        /*079a*/ 	.byte	0xff
	.zero		1


	//   ....[106]....
        /*079c*/ 	.word	0x00008490
        /*07a0*/ 	.word	0x00000000
        /*07a4*/ 	.word	0x00000000
        /*07a8*/ 	.short	0x010a
        /*07aa*/ 	.byte	0xff
	.zero		1


	//   ....[107]....
        /*07ac*/ 	.word	0x000084e0
        /*07b0*/ 	.word	0x00000000
        /*07b4*/ 	.word	0x000000e0
        /*07b8*/ 	.short	0x010a
        /*07ba*/ 	.byte	0xff
	.zero		1


	//   ....[108]....
        /*07bc*/ 	.word	0x00008540
        /*07c0*/ 	.word	0x00000000
        /*07c4*/ 	.word	0x00000090
        /*07c8*/ 	.short	0x010a
        /*07ca*/ 	.byte	0xff
	.zero		1


	//   ....[109]....
        /*07cc*/ 	.word	0x00008590
        /*07d0*/ 	.word	0x00000000
        /*07d4*/ 	.word	0x00000080
        /*07d8*/ 	.short	0x010a
        /*07da*/ 	.byte	0xff
	.zero		1


	//   ....[110]....
        /*07dc*/ 	.word	0x000085f0
        /*07e0*/ 	.word	0x00000000
        /*07e4*/ 	.word	0x00000090
        /*07e8*/ 	.short	0x010a
        /*07ea*/ 	.byte	0xff
	.zero		1


	//   ....[111]....
        /*07ec*/ 	.word	0x00008650
        /*07f0*/ 	.word	0x00000005
        /*07f4*/ 	.word	0x00000008
        /*07f8*/ 	.short	0x010a
        /*07fa*/ 	.byte	0xff
	.zero		1


	//   ....[112]....
        /*07fc*/ 	.word	0x00008740
        /*0800*/ 	.word	0x00000003
        /*0804*/ 	.word	0x00000008
        /*0808*/ 	.short	0x010a
        /*080a*/ 	.byte	0xff
	.zero		1


	//   ....[113]....
        /*080c*/ 	.word	0x00008790
        /*0810*/ 	.word	0x00000000
        /*0814*/ 	.word	0x00000080
        /*0818*/ 	.short	0x010a
        /*081a*/ 	.byte	0xff
	.zero		1


	//   ....[114]....
        /*081c*/ 	.word	0x000087f0
        /*0820*/ 	.word	0x00000000
        /*0824*/ 	.word	0x000000c0
        /*0828*/ 	.short	0x010a
        /*082a*/ 	.byte	0xff
	.zero		1


	//   ....[115]....
        /*082c*/ 	.word	0x00008850
        /*0830*/ 	.word	0x00000000
        /*0834*/ 	.word	0x00000000
        /*0838*/ 	.short	0x010a
        /*083a*/ 	.byte	0xff
	.zero		1


	//   ....[116]....
        /*083c*/ 	.word	0x000088b0
        /*0840*/ 	.word	0x00000000
        /*0844*/ 	.word	0x00000000
        /*0848*/ 	.short	0x010a
        /*084a*/ 	.byte	0xff
	.zero		1


	//   ....[117]....
        /*084c*/ 	.word	0x00008910
        /*0850*/ 	.word	0x00000000
        /*0854*/ 	.word	0x00000000
        /*0858*/ 	.short	0x010a
        /*085a*/ 	.byte	0xff
	.zero		1


	//   ....[118]....
        /*085c*/ 	.word	0x00008970
        /*0860*/ 	.word	0x00000000
        /*0864*/ 	.word	0x00000000
        /*0868*/ 	.short	0x010a
        /*086a*/ 	.byte	0xff
	.zero		1


	//   ....[119]....
        /*086c*/ 	.word	0x000089d0
        /*0870*/ 	.word	0x00000000
        /*0874*/ 	.word	0x00000100
        /*0878*/ 	.short	0x010a
        /*087a*/ 	.byte	0xff
	.zero		1


	//   ....[120]....
        /*087c*/ 	.word	0x00008a20
        /*0880*/ 	.word	0x0000000c
        /*0884*/ 	.word	0x00000080
        /*0888*/ 	.short	0x010a
        /*088a*/ 	.byte	0xff
	.zero		1


	//   ....[121]....
        /*088c*/ 	.word	0x00008a80
        /*0890*/ 	.word	0x00000000
        /*0894*/ 	.word	0x00000078
        /*0898*/ 	.short	0x010a
        /*089a*/ 	.byte	0xff
	.zero		1


	//   ....[122]....
        /*089c*/ 	.word	0x00008ae0
        /*08a0*/ 	.word	0x00000000
        /*08a4*/ 	.word	0x00000058
        /*08a8*/ 	.short	0x010a
        /*08aa*/ 	.byte	0xff
	.zero		1


	//   ....[123]....
        /*08ac*/ 	.word	0x00008b40
        /*08b0*/ 	.word	0x00000009
        /*08b4*/ 	.word	0x00000058
        /*08b8*/ 	.short	0x010a
        /*08ba*/ 	.byte	0xff
	.zero		1


	//   ....[124]....
        /*08bc*/ 	.word	0x00008ba0
        /*08c0*/ 	.word	0x00000000
        /*08c4*/ 	.word	0x00000000
        /*08c8*/ 	.short	0x010a
        /*08ca*/ 	.byte	0xff
	.zero		1


	//   ....[125]....
        /*08cc*/ 	.word	0x00008c00
        /*08d0*/ 	.word	0x00000000
        /*08d4*/ 	.word	0x00000000
        /*08d8*/ 	.short	0x010a
        /*08da*/ 	.byte	0xff
	.zero		1


	//   ....[126]....
        /*08dc*/ 	.word	0x00008c50
        /*08e0*/ 	.word	0x00000003
        /*08e4*/ 	.word	0x00000080
        /*08e8*/ 	.short	0x010a
        /*08ea*/ 	.byte	0xff
	.zero		1


	//   ....[127]....
        /*08ec*/ 	.word	0x00008ca0
        /*08f0*/ 	.word	0x00000000
        /*08f4*/ 	.word	0x00000040
        /*08f8*/ 	.short	0x010a
        /*08fa*/ 	.byte	0xff
	.zero		1


	//   ....[128]....
        /*08fc*/ 	.word	0x00008cf0
        /*0900*/ 	.word	0x00000059
        /*0904*/ 	.word	0x000000a0
        /*0908*/ 	.short	0x010a
        /*090a*/ 	.byte	0xff
	.zero		1


	//   ....[129]....
        /*090c*/ 	.word	0x00008d40
        /*0910*/ 	.word	0x00000003
        /*0914*/ 	.word	0x00000040
        /*0918*/ 	.short	0x010a
        /*091a*/ 	.byte	0xff
	.zero		1


	//----- nvinfo : EIATTR_NUM_MBARRIERS
	.align		4
.L_47:
        /*091c*/ 	.byte	0x03, 0x38
        /*091e*/ 	.short	0x0021


	//----- nvinfo : EIATTR_EXIT_INSTR_OFFSETS
	.align		4
        /*0920*/ 	.byte	0x04, 0x1c
        /*0922*/ 	.short	(.L_49 - .L_48)


	//   ....[0]....
.L_48:
        /*0924*/ 	.word	0x00002bb0


	//   ....[1]....
        /*0928*/ 	.word	0x000030c0


	//   ....[2]....
        /*092c*/ 	.word	0x00003120


	//   ....[3]....
        /*0930*/ 	.word	0x000043d0


	//   ....[4]....
        /*0934*/ 	.word	0x000053d0


	//   ....[5]....
        /*0938*/ 	.word	0x00005410


	//   ....[6]....
        /*093c*/ 	.word	0x00008120


	//   ....[7]....
        /*0940*/ 	.word	0x000081a0


	//   ....[8]....
        /*0944*/ 	.word	0x000081d0


	//   ....[9]....
        /*0948*/ 	.word	0x00008250


	//----- nvinfo : EIATTR_MAX_THREADS
	.align		4
.L_49:
        /*094c*/ 	.byte	0x04, 0x05
        /*094e*/ 	.short	(.L_51 - .L_50)
.L_50:
        /*0950*/ 	.word	0x00000100
        /*0954*/ 	.word	0x00000001
        /*0958*/ 	.word	0x00000001


	//----- nvinfo : EIATTR_CRS_STACK_SIZE
	.align		4
.L_51:
        /*095c*/ 	.byte	0x04, 0x1e
        /*095e*/ 	.short	(.L_53 - .L_52)
.L_52:
        /*0960*/ 	.word	0x00000000


	//----- nvinfo : EIATTR_CBANK_PARAM_SIZE
	.align		4
.L_53:
        /*0964*/ 	.byte	0x03, 0x19
        /*0966*/ 	.short	0x0800


	//----- nvinfo : EIATTR_PARAM_CBANK
	.align		4
        /*0968*/ 	.byte	0x04, 0x0a
        /*096a*/ 	.short	(.L_55 - .L_54)
	.align		4
.L_54:
        /*096c*/ 	.word	index@(.nv.constant0._ZN7cutlass13device_kernelINS_4gemm6kernel13GemmUniversalIN4cute5tupleIJiiiiEEENS1_10collective13CollectiveMmaINS1_35MainloopSm100TmaUmmaWarpSpecializedILi4ELi2ELi4ENS5_IJNS4_1CILi2EEESB_NSA_ILi1EEEEEEEENS5_IJNSA_ILi256EEENSA_ILi64EEENSA_ILi32EEEEEENS_10bfloat16_tENS5_IJlSC_lEEESJ_SK_NS4_8TiledMMAINS4_8MMA_AtomIJNS4_26SM100_MMA_F16BF16_2x1SM_SSISJ_SJ_fLi256ELi64ELNS4_4UMMA5MajorE0ELSP_0ELNSO_7ScaleInE0ELSQ_0EEEEEENS4_6LayoutINS5_IJSC_SC_SC_EEENS5_IJNSA_ILi0EEESV_SV_EEEEENS5_IJNS4_10UnderscoreESY_SY_EEEEENS4_28SM100_TMA_2SM_LOAD_MULTICASTENS4_14ComposedLayoutINS4_7SwizzleILi2ELi4ELi3EEENS4_18smem_ptr_flag_bitsILi16EEENST_INS5_IJNSA_ILi8EEESH_EEENS5_IJSH_SC_EEEEEEEvNS4_8identityENS4_18SM100_TMA_2SM_LOADES1B_vS1C_EENS_8epilogue10collective18CollectiveEpilogueINS1F_23Sm100TmaWarpSpecializedILi3ELi2ELi32ELb1ELb0EEEJNS5_IJNSA_ILi128EEESG_SH_EEENS5_IJNST_IS1K_SC_EENST_ISH_SC_EEEEESJ_SK_SJ_SK_NS1F_6fusion15FusionCallbacksIS1J_NS1P_17LinearCombinationISJ_fSJ_fLNS_15FloatRoundStyleE2EEES1L_S1O_JEEENS4_5SM1004TMEM4LOAD26SM100_TMEM_LOAD_32dp32b32xENS4_13SM90_TMA_LOADES1B_NS4_39AutoVectorizingCopyWithAssumedAlignmentILi128EEENS4_14SM90_TMA_STOREES1B_S21_S21_EEEvvEEEEvNT_6ParamsE)
        /*0970*/ 	.short	0x0380
        /*0972*/ 	.short	0x0800


	//----- nvinfo : EIATTR_SW_WAR
	.align		4
.L_55:
        /*0974*/ 	.byte	0x04, 0x36
        /*0976*/ 	.short	(.L_57 - .L_56)
.L_56:
        /*0978*/ 	.word	0x00000008
.L_57:


//--------------------- .nv.callgraph             --------------------------
	.section	.nv.callgraph,"",@"SHT_CUDA_CALLGRAPH"
	.align	4
	.sectionentsize	8
	.align		4
        /*0000*/ 	.word	0x00000000
	.align		4
        /*0004*/ 	.word	0xffffffff
	.align		4
        /*0008*/ 	.word	index@(_ZN7cutlass13device_kernelINS_4gemm6kernel13GemmUniversalIN4cute5tupleIJiiiiEEENS1_10collective13CollectiveMmaINS1_35MainloopSm100TmaUmmaWarpSpecializedILi4ELi2ELi4ENS5_IJNS4_1CILi2EEESB_NSA_ILi1EEEEEEEENS5_IJNSA_ILi256EEENSA_ILi64EEENSA_ILi32EEEEEENS_10bfloat16_tENS5_IJlSC_lEEESJ_SK_NS4_8TiledMMAINS4_8MMA_AtomIJNS4_26SM100_MMA_F16BF16_2x1SM_SSISJ_SJ_fLi256ELi64ELNS4_4UMMA5MajorE0ELSP_0ELNSO_7ScaleInE0ELSQ_0EEEEEENS4_6LayoutINS5_IJSC_SC_SC_EEENS5_IJNSA_ILi0EEESV_SV_EEEEENS5_IJNS4_10UnderscoreESY_SY_EEEEENS4_28SM100_TMA_2SM_LOAD_MULTICASTENS4_14ComposedLayoutINS4_7SwizzleILi2ELi4ELi3EEENS4_18smem_ptr_flag_bitsILi16EEENST_INS5_IJNSA_ILi8EEESH_EEENS5_IJSH_SC_EEEEEEEvNS4_8identityENS4_18SM100_TMA_2SM_LOADES1B_vS1C_EENS_8epilogue10collective18CollectiveEpilogueINS1F_23Sm100TmaWarpSpecializedILi3ELi2ELi32ELb1ELb0EEEJNS5_IJNSA_ILi128EEESG_SH_EEENS5_IJNST_IS1K_SC_EENST_ISH_SC_EEEEESJ_SK_SJ_SK_NS1F_6fusion15FusionCallbacksIS1J_NS1P_17LinearCombinationISJ_fSJ_fLNS_15FloatRoundStyleE2EEES1L_S1O_JEEENS4_5SM1004TMEM4LOAD26SM100_TMEM_LOAD_32dp32b32xENS4_13SM90_TMA_LOADES1B_NS4_39AutoVectorizingCopyWithAssumedAlignmentILi128EEENS4_14SM90_TMA_STOREES1B_S21_S21_EEEvvEEEEvNT_6ParamsE)
	.align		4
        /*000c*/ 	.word	index@(__assertfail)
	.align		4
        /*0010*/ 	.word	0x00000000
	.align		4
        /*0014*/ 	.word	0xfffffffe
	.align		4
        /*0018*/ 	.word	0x00000000
	.align		4
        /*001c*/ 	.word	0xfffffffd
	.align		4
        /*0020*/ 	.word	0x00000000
	.align		4
        /*0024*/ 	.word	0xfffffffc


//--------------------- .nv.constant4             --------------------------
	.section	.nv.constant4,"a",@progbits
	.align	8
	.align		8
.nv.constant4:
        /*0000*/ 	.dword	__assertfail
	.align		8
        /*0008*/ 	.dword	__unnamed_1
	.align		8
        /*0010*/ 	.dword	__unnamed_2
	.align		8
        /*0018*/ 	.dword	_ZN39_INTERNAL_2299cb2c_4_k_cu_cbc3c54d_84294cuda3std3__45__cpo5beginE
	.align		8
        /*0020*/ 	.dword	_ZN39_INTERNAL_2299cb2c_4_k_cu_cbc3c54d_84294cuda3std3__45__cpo3endE
	.align		8
        /*0028*/ 	.dword	_ZN39_INTERNAL_2299cb2c_4_k_cu_cbc3c54d_84294cuda3std3__45__cpo6cbeginE
	.align		8
        /*0030*/ 	.dword	_ZN39_INTERNAL_2299cb2c_4_k_cu_cbc3c54d_84294cuda3std3__45__cpo4cendE
	.align		8
        /*0038*/ 	.dword	_ZN39_INTERNAL_2299cb2c_4_k_cu_cbc3c54d_84294cuda3std3__441_GLOBAL__N__2299cb2c_4_k_cu_cbc3c54d_84296ignoreE
	.align		8
        /*0040*/ 	.dword	_ZN39_INTERNAL_2299cb2c_4_k_cu_cbc3c54d_84294cuda3std3__419piecewise_constructE
	.align		8
        /*0048*/ 	.dword	_ZN39_INTERNAL_2299cb2c_4_k_cu_cbc3c54d_84294cuda3std3__48in_placeE
	.align		8
        /*0050*/ 	.dword	_ZN39_INTERNAL_2299cb2c_4_k_cu_cbc3c54d_84294cuda3std6ranges3__45__cpo4swapE
	.align		8
        /*0058*/ 	.dword	_ZN39_INTERNAL_2299cb2c_4_k_cu_cbc3c54d_84294cuda3std6ranges3__45__cpo9iter_moveE
	.align		8
        /*0060*/ 	.dword	_ZN39_INTERNAL_2299cb2c_4_k_cu_cbc3c54d_84294cute7productE
	.align		8
        /*0068*/ 	.dword	_ZN39_INTERNAL_2299cb2c_4_k_cu_cbc3c54d_84294cute1_E
	.align		8
        /*0070*/ 	.dword	$str$25
	.align		8
        /*0078*/ 	.dword	$str$26
	.align		8
        /*0080*/ 	.dword	$str$27
	.align		8
        /*0088*/ 	.dword	$str$28


//--------------------- .text._ZN7cutlass13device_kernelINS_4gemm6kernel13GemmUniversalIN4cute5tupleIJiiiiEEENS1_10collective13CollectiveMmaINS1_35MainloopSm100TmaUmmaWarpSpecializedILi4ELi2ELi4ENS5_IJNS4_1CILi2EEESB_NSA_ILi1EEEEEEEENS5_IJNSA_ILi256EEENSA_ILi64EEENSA_ILi32EEEEEENS_10bfloat16_tENS5_IJlSC_lEEESJ_SK_NS4_8TiledMMAINS4_8MMA_AtomIJNS4_26SM100_MMA_F16BF16_2x1SM_SSISJ_SJ_fLi256ELi64ELNS4_4UMMA5MajorE0ELSP_0ELNSO_7ScaleInE0ELSQ_0EEEEEENS4_6LayoutINS5_IJSC_SC_SC_EEENS5_IJNSA_ILi0EEESV_SV_EEEEENS5_IJNS4_10UnderscoreESY_SY_EEEEENS4_28SM100_TMA_2SM_LOAD_MULTICASTENS4_14ComposedLayoutINS4_7SwizzleILi2ELi4ELi3EEENS4_18smem_ptr_flag_bitsILi16EEENST_INS5_IJNSA_ILi8EEESH_EEENS5_IJSH_SC_EEEEEEEvNS4_8identityENS4_18SM100_TMA_2SM_LOADES1B_vS1C_EENS_8epilogue10collective18CollectiveEpilogueINS1F_23Sm100TmaWarpSpecializedILi3ELi2ELi32ELb1ELb0EEEJNS5_IJNSA_ILi128EEESG_SH_EEENS5_IJNST_IS1K_SC_EENST_ISH_SC_EEEEESJ_SK_SJ_SK_NS1F_6fusion15FusionCallbacksIS1J_NS1P_17LinearCombinationISJ_fSJ_fLNS_15FloatRoundStyleE2EEES1L_S1O_JEEENS4_5SM1004TMEM4LOAD26SM100_TMEM_LOAD_32dp32b32xENS4_13SM90_TMA_LOADES1B_NS4_39AutoVectorizingCopyWithAssumedAlignmentILi128EEENS4_14SM90_TMA_STOREES1B_S21_S21_EEEvvEEEEvNT_6ParamsE --------------------------
	.section	.text._ZN7cutlass13device_kernelINS_4gemm6kernel13GemmUniversalIN4cute5tupleIJiiiiEEENS1_10collective13CollectiveMmaINS1_35MainloopSm100TmaUmmaWarpSpecializedILi4ELi2ELi4ENS5_IJNS4_1CILi2EEESB_NSA_ILi1EEEEEEEENS5_IJNSA_ILi256EEENSA_ILi64EEENSA_ILi32EEEEEENS_10bfloat16_tENS5_IJlSC_lEEESJ_SK_NS4_8TiledMMAINS4_8MMA_AtomIJNS4_26SM100_MMA_F16BF16_2x1SM_SSISJ_SJ_fLi256ELi64ELNS4_4UMMA5MajorE0ELSP_0ELNSO_7ScaleInE0ELSQ_0EEEEEENS4_6LayoutINS5_IJSC_SC_SC_EEENS5_IJNSA_ILi0EEESV_SV_EEEEENS5_IJNS4_10UnderscoreESY_SY_EEEEENS4_28SM100_TMA_2SM_LOAD_MULTICASTENS4_14ComposedLayoutINS4_7SwizzleILi2ELi4ELi3EEENS4_18smem_ptr_flag_bitsILi16EEENST_INS5_IJNSA_ILi8EEESH_EEENS5_IJSH_SC_EEEEEEEvNS4_8identityENS4_18SM100_TMA_2SM_LOADES1B_vS1C_EENS_8epilogue10collective18CollectiveEpilogueINS1F_23Sm100TmaWarpSpecializedILi3ELi2ELi32ELb1ELb0EEEJNS5_IJNSA_ILi128EEESG_SH_EEENS5_IJNST_IS1K_SC_EENST_ISH_SC_EEEEESJ_SK_SJ_SK_NS1F_6fusion15FusionCallbacksIS1J_NS1P_17LinearCombinationISJ_fSJ_fLNS_15FloatRoundStyleE2EEES1L_S1O_JEEENS4_5SM1004TMEM4LOAD26SM100_TMEM_LOAD_32dp32b32xENS4_13SM90_TMA_LOADES1B_NS4_39AutoVectorizingCopyWithAssumedAlignmentILi128EEENS4_14SM90_TMA_STOREES1B_S21_S21_EEEvvEEEEvNT_6ParamsE,"ax",@progbits
	.align	128
.text._ZN7cutlass13device_kernelINS_4gemm6kernel13GemmUniversalIN4cute5tupleIJiiiiEEENS1_10collective13CollectiveMmaINS1_35MainloopSm100TmaUmmaWarpSpecializedILi4ELi2ELi4ENS5_IJNS4_1CILi2EEESB_NSA_ILi1EEEEEEEENS5_IJNSA_ILi256EEENSA_ILi64EEENSA_ILi32EEEEEENS_10bfloat16_tENS5_IJlSC_lEEESJ_SK_NS4_8TiledMMAINS4_8MMA_AtomIJNS4_26SM100_MMA_F16BF16_2x1SM_SSISJ_SJ_fLi256ELi64ELNS4_4UMMA5MajorE0ELSP_0ELNSO_7ScaleInE0ELSQ_0EEEEEENS4_6LayoutINS5_IJSC_SC_SC_EEENS5_IJNSA_ILi0EEESV_SV_EEEEENS5_IJNS4_10UnderscoreESY_SY_EEEEENS4_28SM100_TMA_2SM_LOAD_MULTICASTENS4_14ComposedLayoutINS4_7SwizzleILi2ELi4ELi3EEENS4_18smem_ptr_flag_bitsILi16EEENST_INS5_IJNSA_ILi8EEESH_EEENS5_IJSH_SC_EEEEEEEvNS4_8identityENS4_18SM100_TMA_2SM_LOADES1B_vS1C_EENS_8epilogue10collective18CollectiveEpilogueINS1F_23Sm100TmaWarpSpecializedILi3ELi2ELi32ELb1ELb0EEEJNS5_IJNSA_ILi128EEESG_SH_EEENS5_IJNST_IS1K_SC_EENST_ISH_SC_EEEEESJ_SK_SJ_SK_NS1F_6fusion15FusionCallbacksIS1J_NS1P_17LinearCombinationISJ_fSJ_fLNS_15FloatRoundStyleE2EEES1L_S1O_JEEENS4_5SM1004TMEM4LOAD26SM100_TMEM_LOAD_32dp32b32xENS4_13SM90_TMA_LOADES1B_NS4_39AutoVectorizingCopyWithAssumedAlignmentILi128EEENS4_14SM90_TMA_STOREES1B_S21_S21_EEEvvEEEEvNT_6ParamsE:
        .type           _ZN7cutlass13device_kernelINS_4gemm6kernel13GemmUniversalIN4cute5tupleIJiiiiEEENS1_10collective13CollectiveMmaINS1_35MainloopSm100TmaUmmaWarpSpecializedILi4ELi2ELi4ENS5_IJNS4_1CILi2EEESB_NSA_ILi1EEEEEEEENS5_IJNSA_ILi256EEENSA_ILi64EEENSA_ILi32EEEEEENS_10bfloat16_tENS5_IJlSC_lEEESJ_SK_NS4_8TiledMMAINS4_8MMA_AtomIJNS4_26SM100_MMA_F16BF16_2x1SM_SSISJ_SJ_fLi256ELi64ELNS4_4UMMA5MajorE0ELSP_0ELNSO_7ScaleInE0ELSQ_0EEEEEENS4_6LayoutINS5_IJSC_SC_SC_EEENS5_IJNSA_ILi0EEESV_SV_EEEEENS5_IJNS4_10UnderscoreESY_SY_EEEEENS4_28SM100_TMA_2SM_LOAD_MULTICASTENS4_14ComposedLayoutINS4_7SwizzleILi2ELi4ELi3EEENS4_18smem_ptr_flag_bitsILi16EEENST_INS5_IJNSA_ILi8EEESH_EEENS5_IJSH_SC_EEEEEEEvNS4_8identityENS4_18SM100_TMA_2SM_LOADES1B_vS1C_EENS_8epilogue10collective18CollectiveEpilogueINS1F_23Sm100TmaWarpSpecializedILi3ELi2ELi32ELb1ELb0EEEJNS5_IJNSA_ILi128EEESG_SH_EEENS5_IJNST_IS1K_SC_EENST_ISH_SC_EEEEESJ_SK_SJ_SK_NS1F_6fusion15FusionCallbacksIS1J_NS1P_17LinearCombinationISJ_fSJ_fLNS_15FloatRoundStyleE2EEES1L_S1O_JEEENS4_5SM1004TMEM4LOAD26SM100_TMEM_LOAD_32dp32b32xENS4_13SM90_TMA_LOADES1B_NS4_39AutoVectorizingCopyWithAssumedAlignmentILi128EEENS4_14SM90_TMA_STOREES1B_S21_S21_EEEvvEEEEvNT_6ParamsE,@function
        .size           _ZN7cutlass13device_kernelINS_4gemm6kernel13GemmUniversalIN4cute5tupleIJiiiiEEENS1_10collective13CollectiveMmaINS1_35MainloopSm100TmaUmmaWarpSpecializedILi4ELi2ELi4ENS5_IJNS4_1CILi2EEESB_NSA_ILi1EEEEEEEENS5_IJNSA_ILi256EEENSA_ILi64EEENSA_ILi32EEEEEENS_10bfloat16_tENS5_IJlSC_lEEESJ_SK_NS4_8TiledMMAINS4_8MMA_AtomIJNS4_26SM100_MMA_F16BF16_2x1SM_SSISJ_SJ_fLi256ELi64ELNS4_4UMMA5MajorE0ELSP_0ELNSO_7ScaleInE0ELSQ_0EEEEEENS4_6LayoutINS5_IJSC_SC_SC_EEENS5_IJNSA_ILi0EEESV_SV_EEEEENS5_IJNS4_10UnderscoreESY_SY_EEEEENS4_28SM100_TMA_2SM_LOAD_MULTICASTENS4_14ComposedLayoutINS4_7SwizzleILi2ELi4ELi3EEENS4_18smem_ptr_flag_bitsILi16EEENST_INS5_IJNSA_ILi8EEESH_EEENS5_IJSH_SC_EEEEEEEvNS4_8identityENS4_18SM100_TMA_2SM_LOADES1B_vS1C_EENS_8epilogue10collective18CollectiveEpilogueINS1F_23Sm100TmaWarpSpecializedILi3ELi2ELi32ELb1ELb0EEEJNS5_IJNSA_ILi128EEESG_SH_EEENS5_IJNST_IS1K_SC_EENST_ISH_SC_EEEEESJ_SK_SJ_SK_NS1F_6fusion15FusionCallbacksIS1J_NS1P_17LinearCombinationISJ_fSJ_fLNS_15FloatRoundStyleE2EEES1L_S1O_JEEENS4_5SM1004TMEM4LOAD26SM100_TMEM_LOAD_32dp32b32xENS4_13SM90_TMA_LOADES1B_NS4_39AutoVectorizingCopyWithAssumedAlignmentILi128EEENS4_14SM90_TMA_STOREES1B_S21_S21_EEEvvEEEEvNT_6ParamsE,(.L_x_175 - _ZN7cutlass13device_kernelINS_4gemm6kernel13GemmUniversalIN4cute5tupleIJiiiiEEENS1_10collective13CollectiveMmaINS1_35MainloopSm100TmaUmmaWarpSpecializedILi4ELi2ELi4ENS5_IJNS4_1CILi2EEESB_NSA_ILi1EEEEEEEENS5_IJNSA_ILi256EEENSA_ILi64EEENSA_ILi32EEEEEENS_10bfloat16_tENS5_IJlSC_lEEESJ_SK_NS4_8TiledMMAINS4_8MMA_AtomIJNS4_26SM100_MMA_F16BF16_2x1SM_SSISJ_SJ_fLi256ELi64ELNS4_4UMMA5MajorE0ELSP_0ELNSO_7ScaleInE0ELSQ_0EEEEEENS4_6LayoutINS5_IJSC_SC_SC_EEENS5_IJNSA_ILi0EEESV_SV_EEEEENS5_IJNS4_10UnderscoreESY_SY_EEEEENS4_28SM100_TMA_2SM_LOAD_MULTICASTENS4_14ComposedLayoutINS4_7SwizzleILi2ELi4ELi3EEENS4_18smem_ptr_flag_bitsILi16EEENST_INS5_IJNSA_ILi8EEESH_EEENS5_IJSH_SC_EEEEEEEvNS4_8identityENS4_18SM100_TMA_2SM_LOADES1B_vS1C_EENS_8epilogue10collective18CollectiveEpilogueINS1F_23Sm100TmaWarpSpecializedILi3ELi2ELi32ELb1ELb0EEEJNS5_IJNSA_ILi128EEESG_SH_EEENS5_IJNST_IS1K_SC_EENST_ISH_SC_EEEEESJ_SK_SJ_SK_NS1F_6fusion15FusionCallbacksIS1J_NS1P_17LinearCombinationISJ_fSJ_fLNS_15FloatRoundStyleE2EEES1L_S1O_JEEENS4_5SM1004TMEM4LOAD26SM100_TMEM_LOAD_32dp32b32xENS4_13SM90_TMA_LOADES1B_NS4_39AutoVectorizingCopyWithAssumedAlignmentILi128EEENS4_14SM90_TMA_STOREES1B_S21_S21_EEEvvEEEEvNT_6ParamsE)
        .other          _ZN7cutlass13device_kernelINS_4gemm6kernel13GemmUniversalIN4cute5tupleIJiiiiEEENS1_10collective13CollectiveMmaINS1_35MainloopSm100TmaUmmaWarpSpecializedILi4ELi2ELi4ENS5_IJNS4_1CILi2EEESB_NSA_ILi1EEEEEEEENS5_IJNSA_ILi256EEENSA_ILi64EEENSA_ILi32EEEEEENS_10bfloat16_tENS5_IJlSC_lEEESJ_SK_NS4_8TiledMMAINS4_8MMA_AtomIJNS4_26SM100_MMA_F16BF16_2x1SM_SSISJ_SJ_fLi256ELi64ELNS4_4UMMA5MajorE0ELSP_0ELNSO_7ScaleInE0ELSQ_0EEEEEENS4_6LayoutINS5_IJSC_SC_SC_EEENS5_IJNSA_ILi0EEESV_SV_EEEEENS5_IJNS4_10UnderscoreESY_SY_EEEEENS4_28SM100_TMA_2SM_LOAD_MULTICASTENS4_14ComposedLayoutINS4_7SwizzleILi2ELi4ELi3EEENS4_18smem_ptr_flag_bitsILi16EEENST_INS5_IJNSA_ILi8EEESH_EEENS5_IJSH_SC_EEEEEEEvNS4_8identityENS4_18SM100_TMA_2SM_LOADES1B_vS1C_EENS_8epilogue10collective18CollectiveEpilogueINS1F_23Sm100TmaWarpSpecializedILi3ELi2ELi32ELb1ELb0EEEJNS5_IJNSA_ILi128EEESG_SH_EEENS5_IJNST_IS1K_SC_EENST_ISH_SC_EEEEESJ_SK_SJ_SK_NS1F_6fusion15FusionCallbacksIS1J_NS1P_17LinearCombinationISJ_fSJ_fLNS_15FloatRoundStyleE2EEES1L_S1O_JEEENS4_5SM1004TMEM4LOAD26SM100_TMEM_LOAD_32dp32b32xENS4_13SM90_TMA_LOADES1B_NS4_39AutoVectorizingCopyWithAssumedAlignmentILi128EEENS4_14SM90_TMA_STOREES1B_S21_S21_EEEvvEEEEvNT_6ParamsE,@"STO_CUDA_ENTRY STV_DEFAULT"
_ZN7cutlass13device_kernelINS_4gemm6kernel13GemmUniversalIN4cute5tupleIJiiiiEEENS1_10collective13CollectiveMmaINS1_35MainloopSm100TmaUmmaWarpSpecializedILi4ELi2ELi4ENS5_IJNS4_1CILi2EEESB_NSA_ILi1EEEEEEEENS5_IJNSA_ILi256EEENSA_ILi64EEENSA_ILi32EEEEEENS_10bfloat16_tENS5_IJlSC_lEEESJ_SK_NS4_8TiledMMAINS4_8MMA_AtomIJNS4_26SM100_MMA_F16BF16_2x1SM_SSISJ_SJ_fLi256ELi64ELNS4_4UMMA5MajorE0ELSP_0ELNSO_7ScaleInE0ELSQ_0EEEEEENS4_6LayoutINS5_IJSC_SC_SC_EEENS5_IJNSA_ILi0EEESV_SV_EEEEENS5_IJNS4_10UnderscoreESY_SY_EEEEENS4_28SM100_TMA_2SM_LOAD_MULTICASTENS4_14ComposedLayoutINS4_7SwizzleILi2ELi4ELi3EEENS4_18smem_ptr_flag_bitsILi16EEENST_INS5_IJNSA_ILi8EEESH_EEENS5_IJSH_SC_EEEEEEEvNS4_8identityENS4_18SM100_TMA_2SM_LOADES1B_vS1C_EENS_8epilogue10collective18CollectiveEpilogueINS1F_23Sm100TmaWarpSpecializedILi3ELi2ELi32ELb1ELb0EEEJNS5_IJNSA_ILi128EEESG_SH_EEENS5_IJNST_IS1K_SC_EENST_ISH_SC_EEEEESJ_SK_SJ_SK_NS1F_6fusion15FusionCallbacksIS1J_NS1P_17LinearCombinationISJ_fSJ_fLNS_15FloatRoundStyleE2EEES1L_S1O_JEEENS4_5SM1004TMEM4LOAD26SM100_TMEM_LOAD_32dp32b32xENS4_13SM90_TMA_LOADES1B_NS4_39AutoVectorizingCopyWithAssumedAlignmentILi128EEENS4_14SM90_TMA_STOREES1B_S21_S21_EEEvvEEEEvNT_6ParamsE:
[----:B------:R-:W1:Y:S01]  /*0000*/  LDC R1, c[0x0][0x37c] ;  /* 0x0000df00ff017b82 */ /* 0x000e620000000800 */
[----:B------:R-:W2:Y:S01]  /*0010*/  S2R R92, SR_TID.X ;  /* 0x00000000005c7919 */ /* 0x000ea20000002100 */
[----:B------:R-:W3:Y:S06]  /*0020*/  LDCU.64 UR8, c[0x0][0x890] ;  /* 0x00011200ff0877ac */ /* 0x000eec0008000a00 */
[----:B------:R-:W4:Y:S01]  /*0030*/  S2UR UR4, SR_CgaCtaId ;  /* 0x00000000000479c3 */ /* 0x000f220000008800 */
[----:B------:R-:W-:Y:S02]  /*0040*/  PRMT R84, RZ, 0x7610, R84 ;  /* 0x00007610ff547816 */ /* 0x000fe40000000054 */
[----:B------:R-:W-:Y:S01]  /*0050*/  ELECT P1, URZ, PT ;  /* 0x0000000000ff782f */ /* 0x000fe20003820000 */
[----:B---3--:R-:W-:-:S04]  /*0060*/  UISETP.NE.U32.AND UP0, UPT, UR8, URZ, UPT ;  /* 0x000000ff0800728c */ /* 0x008fc8000bf05070 */
[----:B------:R-:W-:Y:S02]  /*0070*/  UISETP.NE.AND.EX UP0, UPT, UR9, URZ, UPT, UP0 ;  /* 0x000000ff0900728c */ /* 0x000fe4000bf05300 */
[----:B----4-:R-:W-:Y:S02]  /*0080*/  ULOP3.LUT UR33, UR4, 0x1, URZ, 0xc0, !UPT ;  /* 0x0000000104217892 */ /* 0x010fe4000f8ec0ff */
[----:B------:R-:W-:Y:S01]  /*0090*/  ULOP3.LUT UR34, UR4, 0x1, URZ, 0x3c, !UPT ;  /* 0x0000000104227892 */ /* 0x000fe2000f8e3cff */
[----:B--2---:R-:W-:-:S05]  /*00a0*/  SHF.R.U32.HI R85, RZ, 0x5, R92 ;  /* 0x00000005ff557819 */ /* 0x004fca000001165c */
[----:B------:R-:W2:Y:S02]  /*00b0*/  SHFL.IDX PT, R0, R85, RZ, 0x1f ;  /* 0x00001fff55007589 */ /* 0x000ea400000e0000 */
[----:B--2---:R-:W-:Y:S01]  /*00c0*/  R2UR UR13, R0 ;  /* 0x00000000000d72ca */ /* 0x004fe200000e0000 */
[----:B-1----:R-:W-:-:S14]  /*00d0*/  BRA.U UP0, `(.L_x_0) ;  /* 0x0000000100307547 */ /* 0x002fdc000b800000 */
[----:B------:R-:W1:Y:S02]  /*00e0*/  LDCU.64 UR4, c[0x0][0x888] ;  /* 0x00011100ff0477ac */ /* 0x000e640008000a00 */
[----:B-1----:R-:W-:-:S04]  /*00f0*/  UISETP.NE.U32.AND UP0, UPT, UR4, URZ, UPT ;  /* 0x000000ff0400728c */ /* 0x002fc8000bf05070 */
[----:B------:R-:W-:-:S09]  /*0100*/  UISETP.NE.AND.EX UP0, UPT, UR5, URZ, UPT, UP0 ;  /* 0x000000ff0500728c */ /* 0x000fd2000bf05300 */
[----:B------:R-:W-:Y:S05]  /*0110*/  BRA.U !UP0, `(.L_x_1) ;  /* 0x0000000108147547 */ /* 0x000fea000b800000 */
[----:B------:R-:W1:Y:S01]  /*0120*/  LDC.64 R2, c[0x0][0x888] ;  /* 0x00022200ff027b82 */ /* 0x000e620000000a00 */
[----:B------:R-:W1:Y:S02]  /*0130*/  LDCU.64 UR4, c[0x0][0x358] ;  /* 0x00006b00ff0477ac */ /* 0x000e640008000a00 */
[----:B-1----:R1:W5:Y:S01]  /*0140*/  LDG.E R41, desc[UR4][R2.64] ;  /* 0x0000000402297981 */ /* 0x002362000c1e1900 */
[----:B------:R-:W-:Y:S01]  /*0150*/  HFMA2 R84, -RZ, RZ, 0, 5.9604644775390625e-08 ;  /* 0x00000001ff547431 */ /* 0x000fe200000001ff */
[----:B------:R-:W-:Y:S05]  /*0160*/  BRA `(.L_x_0) ;  /* 0x00000000000c7947 */ /* 0x000fea0003800000 */
.L_x_1:
[----:B------:R-:W1:Y:S01]  /*0170*/  LDCU UR4, c[0x0][0x880] ;  /* 0x00011000ff0477ac */ /* 0x000e620008000800 */
[----:B------:R-:W-:Y:S01]  /*0180*/  HFMA2 R84, -RZ, RZ, 0, 5.9604644775390625e-08 ;  /* 0x00000001ff547431 */ /* 0x000fe200000001ff */
[----:B-1----:R-:W-:-:S07]  /*0190*/  MOV R41, UR4 ;  /* 0x0000000400297c02 */ /* 0x002fce0008000f00 */
.L_x_0:
[----:B------:R-:W2:Y:S02]  /*01a0*/  LDCU.64 UR4, c[0x0][0x8b0] ;  /* 0x00011600ff0477ac */ /* 0x000ea40008000a00 */
[----:B--2---:R-:W-:-:S04]  /*01b0*/  UISETP.NE.U32.AND UP0, UPT, UR4, URZ, UPT ;  /* 0x000000ff0400728c */ /* 0x004fc8000bf05070 */
[----:B------:R-:W-:-:S09]  /*01c0*/  UISETP.NE.AND.EX UP0, UPT, UR5, URZ, UPT, UP0 ;  /* 0x000000ff0500728c */ /* 0x000fd2000bf05300 */
[----:B------:R-:W-:Y:S05]  /*01d0*/  BRA.U UP0, `(.L_x_2) ;  /* 0x0000000100287547 */ /* 0x000fea000b800000 */
[----:B------:R-:W2:Y:S02]  /*01e0*/  LDCU.64 UR4, c[0x0][0x8a8] ;  /* 0x00011500ff0477ac */ /* 0x000ea40008000a00 */
[----:B--2---:R-:W-:-:S04]  /*01f0*/  UISETP.NE.U32.AND UP0, UPT, UR4, URZ, UPT ;  /* 0x000000ff0400728c */ /* 0x004fc8000bf05070 */
[----:B------:R-:W-:-:S09]  /*0200*/  UISETP.NE.AND.EX UP0, UPT, UR5, URZ, UPT, UP0 ;  /* 0x000000ff0500728c */ /* 0x000fd2000bf05300 */
[----:B------:R-:W-:Y:S05]  /*0210*/  BRA.U !UP0, `(.L_x_3) ;  /* 0x0000000108107547 */ /* 0x000fea000b800000 */
[----:B------:R-:W2:Y:S01]  /*0220*/  LDC.64 R38, c[0x0][0x8a8] ;  /* 0x00022a00ff267b82 */ /* 0x000ea20000000a00 */
[----:B------:R-:W2:Y:S02]  /*0230*/  LDCU.64 UR4, c[0x0][0x358] ;  /* 0x00006b00ff0477ac */ /* 0x000ea40008000a00 */
[----:B--2---:R2:W5:Y:S01]  /*0240*/  LDG.E R38, desc[UR4][R38.64] ;  /* 0x0000000426267981 */ /* 0x004562000c1e1900 */
[----:B------:R-:W-:Y:S05]  /*0250*/  BRA `(.L_x_2) ;  /* 0x0000000000087947 */ /* 0x000fea0003800000 */
.L_x_3:
[----:B------:R-:W2:Y:S02]  /*0260*/  LDCU UR4, c[0x0][0x8a0] ;  /* 0x00011400ff0477ac */ /* 0x000ea40008000800 */
[----:B--2---:R-:W-:Y:S02]  /*0270*/  MOV R38, UR4 ;  /* 0x0000000400267c02 */ /* 0x004fe40008000f00 */
.L_x_2:
[----:B------:R-:W-:Y:S01]  /*0280*/  IMAD.U32 R0, RZ, RZ, UR13 ;  /* 0x0000000dff007e24 */ /* 0x000fe2000f8e00ff */
[----:B------:R-:W-:Y:S04]  /*0290*/  BSSY.RECONVERGENT B0, `(.L_x_4) ;  /* 0x000000c000007945 */ /* 0x000fe80003800200 */
[C---:B------:R-:W-:Y:S02]  /*02a0*/  ISETP.NE.OR P2, PT, R0.reuse, 0x1, !P1 ;  /* 0x000000010000780c */ /* 0x040fe40004f45670 */
[----:B------:R-:W-:-:S11]  /*02b0*/  ISETP.NE.OR P0, PT, R0, 0x3, !P1 ;  /* 0x000000030000780c */ /* 0x000fd60004f05670 */
[----:B------:R-:W-:Y:S05]  /*02c0*/  @P2 BRA `(.L_x_5) ;  /* 0x0000000000202947 */ /* 0x000fea0003800000 */
[----:B------:R-:W3:Y:S02]  /*02d0*/  LDCU.64 UR4, c[0x0][0x348] ;  /* 0x00006900ff0477ac */ /* 0x000ee40008000a00 */
[----:B---3--:R-:W-:Y:S02]  /*02e0*/  UIADD3 UR6, UP1, UPT, UR4, 0x80, URZ ;  /* 0x0000008004067890 */ /* 0x008fe4000ff3e0ff */
[----:B------:R-:W-:Y:S02]  /*02f0*/  UIADD3 UR4, UP0, UPT, UR4, 0x180, URZ ;  /* 0x0000018004047890 */ /* 0x000fe4000ff1e0ff */
[----:B------:R-:W-:Y:S02]  /*0300*/  UIADD3.X UR7, UPT, UPT, URZ, UR5, URZ, UP1, !UPT ;  /* 0x00000005ff077290 */ /* 0x000fe40008ffe4ff */
[----:B------:R-:W-:-:S07]  /*0310*/  UIADD3.X UR5, UPT, UPT, URZ, UR5, URZ, UP0, !UPT ;  /* 0x00000005ff057290 */ /* 0x000fce00087fe4ff */
[----:B------:R3:W-:Y:S02]  /*0320*/  UTMACCTL.PF [UR6] ;  /* 0x00000000060079b9 */ /* 0x0007e40008040000 */
[----:B------:R3:W-:Y:S02]  /*0330*/  UTMACCTL.PF [UR4] ;  /* 0x00000000040079b9 */ /* 0x0007e40008040000 */
[----:B---3--:R-:W-:Y:S01]  /*0340*/  NOP ;  /* 0x0000000000007918 */ /* 0x008fe20000000000 */
.L_x_5:
[----:B------:R-:W-:Y:S05]  /*0350*/  BSYNC.RECONVERGENT B0 ;  /* 0x0000000000007941 */ /* 0x000fea0003800200 */
.L_x_4:
[----:B------:R-:W-:Y:S04]  /*0360*/  BSSY.RECONVERGENT B0, `(.L_x_6) ;  /* 0x000000a000007945 */ /* 0x000fe80003800200 */
        /* <DEDUP_REMOVED lines=9> */
.L_x_7:
[----:B------:R-:W-:Y:S05]  /*0400*/  BSYNC.RECONVERGENT B0 ;  /* 0x0000000000007941 */ /* 0x000fea0003800200 */
.L_x_6:
[----:B------:R-:W3:Y:S01]  /*0410*/  LDCU.64 UR4, c[0x0][0x888] ;  /* 0x00011100ff0477ac */ /* 0x000ee20008000a00 */
[----:B------:R-:W-:Y:S02]  /*0420*/  UISETP.EQ.U32.AND UP1, UPT, UR8, URZ, UPT ;  /* 0x000000ff0800728c */ /* 0x000fe4000bf22070 */
[----:B------:R-:W-:Y:S02]  /*0430*/  UPLOP3.LUT UP3, UPT, UPT, UPT, UPT, 0x80, 0x8 ;  /* 0x000000000008789c */ /* 0x000fe40003f6f070 */
[----:B---3--:R-:W-:-:S04]  /*0440*/  UISETP.NE.U32.AND UP0, UPT, UR4, URZ, UPT ;  /* 0x000000ff0400728c */ /* 0x008fc8000bf05070 */
[----:B------:R-:W-:-:S04]  /*0450*/  UISETP.NE.AND.EX UP0, UPT, UR5, URZ, UPT, UP0 ;  /* 0x000000ff0500728c */ /* 0x000fc8000bf05300 */
[----:B------:R-:W-:-:S04]  /*0460*/  UISETP.EQ.OR.EX UP2, UPT, UR9, URZ, !UP0, UP1 ;  /* 0x000000ff0900728c */ /* 0x000fc8000c742710 */
[----:B------:R-:W-:-:S06]  /*0470*/  UP2UR UR4, UPR, URZ, 0x4 ;  /* 0x00000004ff047883 */ /* 0x000fcc0008000000 */
[----:B------:R-:W-:Y:S01]  /*0480*/  MOV R88, UR4 ;  /* 0x0000000400587c02 */ /* 0x000fe20008000f00 */
[----:B------:R-:W-:Y:S06]  /*0490*/  BRA.U !UP2, `(.L_x_8) ;  /* 0x000000010a207547 */ /* 0x000fec000b800000 */
[----:B------:R-:W-:Y:S01]  /*04a0*/  UISETP.NE.U32.AND UP1, UPT, UR8, URZ, UPT ;  /* 0x000000ff0800728c */ /* 0x000fe2000bf25070 */
[----:B-----5:R-:W-:Y:S01]  /*04b0*/  FSETP.NEU.AND P0, PT, R41, RZ, PT ;  /* 0x000000ff2900720b */ /* 0x020fe20003f0d000 */
[----:B------:R-:W-:Y:S02]  /*04c0*/  USEL UR4, URZ, 0xffffffff, UP0 ;  /* 0xffffffffff047887 */ /* 0x000fe40008000000 */
[----:B------:R-:W-:-:S10]  /*04d0*/  UISETP.NE.AND.EX UP1, UPT, UR9, URZ, UPT, UP1 ;  /* 0x000000ff0900728c */ /* 0x000fd4000bf25310 */
[----:B------:R-:W-:Y:S01]  /*04e0*/  VOTEU.ANY UP0, P0 ;  /* 0x0000000000ff7886 */ /* 0x000fe20000000100 */
[----:B------:R-:W-:-:S04]  /*04f0*/  @!UP1 USEL UR4, URZ, 0xffffffff, UP0 ;  /* 0xffffffffff049887 */ /* 0x000fc80008000000 */
[----:B------:R-:W-:-:S04]  /*0500*/  ULOP3.LUT UR4, UR4, 0x1, URZ, 0xc0, !UPT ;  /* 0x0000000104047892 */ /* 0x000fc8000f8ec0ff */
[----:B------:R-:W-:-:S11]  /*0510*/  UISETP.NE.U32.AND UP3, UPT, UR4, 0x1, UPT ;  /* 0x000000010400788c */ /* 0x000fd6000bf65070 */
.L_x_8:
[----:B------:R-:W3:Y:S01]  /*0520*/  SHFL.IDX PT, R0, R85, RZ, 0x1f ;  /* 0x00001fff55007589 */ /* 0x000ee200000e0000 */
[----:B------:R-:W-:-:S04]  /*0530*/  UISETP.NE.AND UP0, UPT, UR13, 0x2, UPT ;  /* 0x000000020d00788c */ /* 0x000fc8000bf05270 */
[----:B------:R-:W-:Y:S02]  /*0540*/  UISETP.EQ.AND UP1, UPT, UR33, URZ, !UP0 ;  /* 0x000000ff2100728c */ /* 0x000fe4000c722270 */
[----:B------:R-:W-:-:S04]  /*0550*/  USEL UR37, URZ, 0x1, UP0 ;  /* 0x00000001ff257887 */ /* 0x000fc80008000000 */
[----:B------:R-:W-:Y:S02]  /*0560*/  PLOP3.LUT P3, PT, P1, PT, UP1, 0x80, 0x8 ;  /* 0x000000000008781c */ /* 0x000fe40000f6f018 */
[----:B---3--:R-:W-:-:S13]  /*0570*/  ISETP.NE.AND P0, PT, R0, RZ, PT ;  /* 0x000000ff0000720c */ /* 0x008fda0003f05270 */
[----:B------:R-:W-:Y:S05]  /*0580*/  @P0 BRA `(.L_x_9) ;  /* 0x0000000000580947 */ /* 0x000fea0003800000 */
[----:B------:R-:W3:Y:S01]  /*0590*/  S2UR UR5, SR_CgaCtaId ;  /* 0x00000000000579c3 */ /* 0x000ee20000008800 */
[----:B------:R-:W-:Y:S01]  /*05a0*/  UMOV UR4, 0x400 ;  /* 0x0000040000047882 */ /* 0x000fe20000000000 */
[----:B------:R-:W-:Y:S01]  /*05b0*/  UMOV UR8, 0x1 ;  /* 0x0000000100087882 */ /* 0x000fe20000000000 */
[----:B------:R-:W-:Y:S01]  /*05c0*/  UMOV UR6, 0x2 ;  /* 0x0000000200067882 */ /* 0x000fe20000000000 */
[----:B------:R-:W-:-:S04]  /*05d0*/  UIADD3 UR8, UPT, UPT, -UR8, 0x100000, URZ ;  /* 0x0010000008087890 */ /* 0x000fc8000fffe1ff */
[----:B------:R-:W-:Y:S02]  /*05e0*/  USHF.L.U32 UR9, UR8, 0xb, URZ ;  /* 0x0000000b08097899 */ /* 0x000fe400080006ff */
[----:B------:R-:W-:Y:S02]  /*05f0*/  USHF.L.U32 UR8, UR8, 0x1, URZ ;  /* 0x0000000108087899 */ /* 0x000fe400080006ff */
[----:B------:R-:W-:-:S04]  /*0600*/  UIADD3 UR6, UPT, UPT, -UR6, 0x100000, URZ ;  /* 0x0010000006067890 */ /* 0x000fc8000fffe1ff */
[----:B------:R-:W-:Y:S02]  /*0610*/  USHF.L.U32 UR7, UR6, 0xb, URZ ;  /* 0x0000000b06077899 */ /* 0x000fe400080006ff */
[----:B------:R-:W-:Y:S01]  /*0620*/  USHF.L.U32 UR6, UR6, 0x1, URZ ;  /* 0x0000000106067899 */ /* 0x000fe200080006ff */
[----:B------:R-:W-:Y:S01]  /*0630*/  ELECT P0, URZ, PT ;  /* 0x0000000000ff782f */ /* 0x000fe20003800000 */
[----:B---3--:R-:W-:Y:S01]  /*0640*/  ULEA UR4, UR5, UR4, 0x18 ;  /* 0x0000000405047291 */ /* 0x008fe2000f8ec0ff */
[----:B------:R-:W3:Y:S11]  /*0650*/  FENCE.VIEW.ASYNC.S ;  /* 0x00000000000073c6 */ /* 0x000ef60000000000 */
[----:B---3--:R3:W4:Y:S01]  /*0660*/  SYNCS.EXCH.64 URZ, [UR4], UR8 ;  /* 0x0000000804ff75b2 */ /* 0x0087220008000100 */
[----:B------:R3:W1:Y:S01]  /*0670*/  SYNCS.EXCH.64 URZ, [UR4+0x20], UR6 ;  /* 0x0000200604ff75b2 */ /* 0x0006620008000100 */
[----:B------:R3:W1:Y:S01]  /*0680*/  SYNCS.EXCH.64 URZ, [UR4+0x8], UR8 ;  /* 0x0000080804ff75b2 */ /* 0x0006620008000100 */
[----:B------:R3:W1:Y:S01]  /*0690*/  SYNCS.EXCH.64 URZ, [UR4+0x28], UR6 ;  /* 0x0000280604ff75b2 */ /* 0x0006620008000100 */
[----:B------:R3:W1:Y:S01]  /*06a0*/  SYNCS.EXCH.64 URZ, [UR4+0x10], UR8 ;  /* 0x0000100804ff75b2 */ /* 0x0006620008000100 */
[----:B------:R3:W1:Y:S01]  /*06b0*/  SYNCS.EXCH.64 URZ, [UR4+0x30], UR6 ;  /* 0x0000300604ff75b2 */ /* 0x0006620008000100 */
[----:B------:R3:W1:Y:S01]  /*06c0*/  SYNCS.EXCH.64 URZ, [UR4+0x18], UR8 ;  /* 0x0000180804ff75b2 */ /* 0x0006620008000100 */
[----:B------:R3:W1:Y:S01]  /*06d0*/  SYNCS.EXCH.64 URZ, [UR4+0x38], UR6 ;  /* 0x0000380604ff75b2 */ /* 0x0006620008000100 */
[----:B------:R-:W-:Y:S01]  /*06e0*/  NOP ;  /* 0x0000000000007918 */ /* 0x000fe20000000000 */
.L_x_9:
[----:B------:R-:W2:Y:S01]  /*06f0*/  SHFL.IDX PT, R0, R85, RZ, 0x1f ;  /* 0x00001fff55007589 */ /* 0x000ea200000e0000 */
[----:B------:R-:W-:Y:S01]  /*0700*/  NOP ;  /* 0x0000000000007918 */ /* 0x000fe20000000000 */
[----:B--2---:R-:W-:-:S13]  /*0710*/  ISETP.NE.AND P0, PT, R0, 0x1, PT ;  /* 0x000000010000780c */ /* 0x004fda0003f05270 */
[----:B------:R-:W-:Y:S05]  /*0720*/  @P0 BRA `(.L_x_10) ;  /* 0x0000000000500947 */ /* 0x000fea0003800000 */
[----:B------:R-:W2:Y:S01]  /*0730*/  S2UR UR5, SR_CgaCtaId ;  /* 0x00000000000579c3 */ /* 0x000ea20000008800 */
[----:B---3--:R-:W-:Y:S01]  /*0740*/  UMOV UR4, 0x400 ;  /* 0x0000040000047882 */ /* 0x008fe20000000000 */
        /* <DEDUP_REMOVED lines=9> */
[----:B--2---:R-:W-:Y:S01]  /*07e0*/  ULEA UR4, UR5, UR4, 0x18 ;  /* 0x0000000405047291 */ /* 0x004fe2000f8ec0ff */
[----:B------:R-:W2:Y:S11]  /*07f0*/  FENCE.VIEW.ASYNC.S ;  /* 0x00000000000073c6 */ /* 0x000eb60000000000 */
[----:B--2---:R2:W3:Y:S01]  /*0800*/  SYNCS.EXCH.64 URZ, [UR4+0x40], UR8 ;  /* 0x0000400804ff75b2 */ /* 0x0044e20008000100 */
[----:B------:R2:W1:Y:S01]  /*0810*/  SYNCS.EXCH.64 URZ, [UR4+0x58], UR6 ;  /* 0x0000580604ff75b2 */ /* 0x0004620008000100 */
[----:B------:R2:W1:Y:S01]  /*0820*/  SYNCS.EXCH.64 URZ, [UR4+0x48], UR8 ;  /* 0x0000480804ff75b2 */ /* 0x0004620008000100 */
[----:B------:R2:W1:Y:S01]  /*0830*/  SYNCS.EXCH.64 URZ, [UR4+0x60], UR6 ;  /* 0x0000600604ff75b2 */ /* 0x0004620008000100 */
[----:B------:R2:W1:Y:S01]  /*0840*/  SYNCS.EXCH.64 URZ, [UR4+0x50], UR8 ;  /* 0x0000500804ff75b2 */ /* 0x0004620008000100 */
[----:B------:R2:W1:Y:S01]  /*0850*/  SYNCS.EXCH.64 URZ, [UR4+0x68], UR6 ;  /* 0x0000680604ff75b2 */ /* 0x0004620008000100 */
[----:B------:R-:W-:Y:S01]  /*0860*/  NOP ;  /* 0x0000000000007918 */ /* 0x000fe20000000000 */
.L_x_10:
[----:B------:R-:W4:Y:S01]  /*0870*/  SHFL.IDX PT, R0, R85, RZ, 0x1f ;  /* 0x00001fff55007589 */ /* 0x000f2200000e0000 */
[----:B------:R-:W-:Y:S01]  /*0880*/  NOP ;  /* 0x0000000000007918 */ /* 0x000fe20000000000 */
[----:B----4-:R-:W-:-:S13]  /*0890*/  ISETP.NE.AND P0, PT, R0, 0x3, PT ;  /* 0x000000030000780c */ /* 0x010fda0003f05270 */
[----:B------:R-:W-:Y:S05]  /*08a0*/  @P0 BRA `(.L_x_11) ;  /* 0x0000000000300947 */ /* 0x000fea0003800000 */
[----:B------:R-:W4:Y:S01]  /*08b0*/  S2UR UR5, SR_CgaCtaId ;  /* 0x00000000000579c3 */ /* 0x000f220000008800 */
[----:B--23--:R-:W-:Y:S01]  /*08c0*/  UMOV UR6, 0x400 ;  /* 0x0000040000067882 */ /* 0x00cfe20000000000 */
[----:B------:R-:W-:Y:S01]  /*08d0*/  UMOV UR4, 0x20 ;  /* 0x0000002000047882 */ /* 0x000fe20000000000 */
[----:B------:R-:W-:Y:S01]  /*08e0*/  ELECT P0, URZ, PT ;  /* 0x0000000000ff782f */ /* 0x000fe20003800000 */
[----:B----4-:R-:W-:Y:S02]  /*08f0*/  ULEA UR6, UR5, UR6, 0x18 ;  /* 0x0000000605067291 */ /* 0x010fe4000f8ec0ff */
[----:B------:R-:W-:-:S04]  /*0900*/  UIADD3 UR4, UPT, UPT, -UR4, 0x100000, URZ ;  /* 0x0010000004047890 */ /* 0x000fc8000fffe1ff */
[----:B------:R-:W-:Y:S02]  /*0910*/  USHF.L.U32 UR5, UR4, 0xb, URZ ;  /* 0x0000000b04057899 */ /* 0x000fe400080006ff */
[----:B------:R-:W-:Y:S01]  /*0920*/  USHF.L.U32 UR4, UR4, 0x1, URZ ;  /* 0x0000000104047899 */ /* 0x000fe200080006ff */
[----:B------:R-:W2:Y:S11]  /*0930*/  FENCE.VIEW.ASYNC.S ;  /* 0x00000000000073c6 */ /* 0x000eb60000000000 */
[----:B--2---:R4:W2:Y:S01]  /*0940*/  SYNCS.EXCH.64 URZ, [UR6+0x70], UR4 ;  /* 0x0000700406ff75b2 */ /* 0x0048a20008000100 */
[----:B------:R4:W3:Y:S02]  /*0950*/  SYNCS.EXCH.64 URZ, [UR6+0x78], UR4 ;  /* 0x0000780406ff75b2 */ /* 0x0008e40008000100 */
[----:B----4-:R-:W-:Y:S01]  /*0960*/  NOP ;  /* 0x0000000000007918 */ /* 0x010fe20000000000 */
.L_x_11:
[----:B------:R-:W4:Y:S01]  /*0970*/  SHFL.IDX PT, R0, R85, RZ, 0x1f ;  /* 0x00001fff55007589 */ /* 0x000f2200000e0000 */
[----:B------:R-:W-:Y:S01]  /*0980*/  NOP ;  /* 0x0000000000007918 */ /* 0x000fe20000000000 */
[----:B----4-:R-:W-:-:S13]  /*0990*/  ISETP.NE.AND P0, PT, R0, 0x4, PT ;  /* 0x000000040000780c */ /* 0x010fda0003f05270 */
[----:B------:R-:W-:Y:S05]  /*09a0*/  @P0 BRA `(.L_x_12) ;  /* 0x00000000004c0947 */ /* 0x000fea0003800000 */
[----:B------:R-:W4:Y:S01]  /*09b0*/  S2UR UR5, SR_CgaCtaId ;  /* 0x00000000000579c3 */ /* 0x000f220000008800 */
[----:B--23--:R-:W-:Y:S01]  /*09c0*/  UMOV UR4, 0x3a0 ;  /* 0x000003a000047882 */ /* 0x00cfe20000000000 */
[----:B------:R-:W-:Y:S01]  /*09d0*/  UMOV UR6, 0x400 ;  /* 0x0000040000067882 */ /* 0x000fe20000000000 */
[----:B------:R-:W-:Y:S01]  /*09e0*/  USEL UR4, UR4, 0x320, UP3 ;  /* 0x0000032004047887 */ /* 0x000fe20009800000 */
[----:B------:R-:W-:Y:S01]  /*09f0*/  UMOV UR8, 0x1 ;  /* 0x0000000100087882 */ /* 0x000fe20000000000 */
[----:B------:R-:W-:Y:S01]  /*0a00*/  ELECT P0, URZ, PT ;  /* 0x0000000000ff782f */ /* 0x000fe20003800000 */
[----:B------:R-:W-:-:S04]  /*0a10*/  UIADD3 UR8, UPT, UPT, -UR8, 0x100000, URZ ;  /* 0x0010000008087890 */ /* 0x000fc8000fffe1ff */
[----:B------:R-:W-:Y:S02]  /*0a20*/  USHF.L.U32 UR9, UR8, 0xb, URZ ;  /* 0x0000000b08097899 */ /* 0x000fe400080006ff */
[----:B------:R-:W-:Y:S02]  /*0a30*/  USHF.L.U32 UR8, UR8, 0x1, URZ ;  /* 0x0000000108087899 */ /* 0x000fe400080006ff */
[----:B----4-:R-:W-:Y:S02]  /*0a40*/  ULEA UR6, UR5, UR6, 0x18 ;  /* 0x0000000605067291 */ /* 0x010fe4000f8ec0ff */
[----:B------:R-:W-:-:S04]  /*0a50*/  UIADD3 UR4, UPT, UPT, -UR4, 0x100000, URZ ;  /* 0x0010000004047890 */ /* 0x000fc8000fffe1ff */
[----:B------:R-:W-:Y:S02]  /*0a60*/  USHF.L.U32 UR5, UR4, 0xb, URZ ;  /* 0x0000000b04057899 */ /* 0x000fe400080006ff */
[----:B------:R-:W-:Y:S01]  /*0a70*/  USHF.L.U32 UR4, UR4, 0x1, URZ ;  /* 0x0000000104047899 */ /* 0x000fe200080006ff */
[----:B------:R-:W2:Y:S03]  /*0a80*/  FENCE.VIEW.ASYNC.S ;  /* 0x00000000000073c6 */ /* 0x000ea60000000000 */
[----:B--2---:R4:W2:Y:S08]  /*0a90*/  SYNCS.EXCH.64 URZ, [UR6+0x80], UR8 ;  /* 0x0000800806ff75b2 */ /* 0x0048b00008000100 */
[----:B------:R4:W3:Y:S01]  /*0aa0*/  SYNCS.EXCH.64 URZ, [UR6+0x90], UR4 ;  /* 0x0000900406ff75b2 */ /* 0x0008e20008000100 */
[----:B------:R4:W1:Y:S01]  /*0ab0*/  SYNCS.EXCH.64 URZ, [UR6+0x88], UR8 ;  /* 0x0000880806ff75b2 */ /* 0x0008620008000100 */
[----:B------:R4:W1:Y:S02]  /*0ac0*/  SYNCS.EXCH.64 URZ, [UR6+0x98], UR4 ;  /* 0x0000980406ff75b2 */ /* 0x0008640008000100 */
[----:B----4-:R-:W-:Y:S01]  /*0ad0*/  NOP ;  /* 0x0000000000007918 */ /* 0x010fe20000000000 */
.L_x_12:
[----:B------:R-:W4:Y:S01]  /*0ae0*/  SHFL.IDX PT, R0, R85, RZ, 0x1f ;  /* 0x00001fff55007589 */ /* 0x000f2200000e0000 */
[----:B------:R-:W-:Y:S01]  /*0af0*/  NOP ;  /* 0x0000000000007918 */ /* 0x000fe20000000000 */
[----:B----4-:R-:W-:-:S13]  /*0b00*/  ISETP.NE.AND P0, PT, R0, 0x5, PT ;  /* 0x000000050000780c */ /* 0x010fda0003f05270 */
[----:B------:R-:W-:Y:S05]  /*0b10*/  @P0 BRA `(.L_x_13) ;  /* 0x0000000000580947 */ /* 0x000fea0003800000 */
[----:B------:R-:W4:Y:S01]  /*0b20*/  S2UR UR5, SR_CgaCtaId ;  /* 0x00000000000579c3 */ /* 0x000f220000008800 */
[----:B--23--:R-:W-:Y:S01]  /*0b30*/  UMOV UR4, 0x400 ;  /* 0x0000040000047882 */ /* 0x00cfe20000000000 */
        /* <DEDUP_REMOVED lines=9> */
[----:B----4-:R-:W-:Y:S01]  /*0bd0*/  ULEA UR4, UR5, UR4, 0x18 ;  /* 0x0000000405047291 */ /* 0x010fe2000f8ec0ff */
[----:B------:R-:W2:Y:S11]  /*0be0*/  FENCE.VIEW.ASYNC.S ;  /* 0x00000000000073c6 */ /* 0x000eb60000000000 */
[----:B--2---:R4:W2:Y:S01]  /*0bf0*/  SYNCS.EXCH.64 URZ, [UR4+0xa0], UR6 ;  /* 0x0000a00604ff75b2 */ /* 0x0048a20008000100 */
[----:B------:R4:W3:Y:S01]  /*0c00*/  SYNCS.EXCH.64 URZ, [UR4+0xc0], UR8 ;  /* 0x0000c00804ff75b2 */ /* 0x0008e20008000100 */
[----:B------:R4:W1:Y:S01]  /*0c10*/  SYNCS.EXCH.64 URZ, [UR4+0xa8], UR6 ;  /* 0x0000a80604ff75b2 */ /* 0x0008620008000100 */
[----:B------:R4:W1:Y:S01]  /*0c20*/  SYNCS.EXCH.64 URZ, [UR4+0xc8], UR8 ;  /* 0x0000c80804ff75b2 */ /* 0x0008620008000100 */
[----:B------:R4:W1:Y:S01]  /*0c30*/  SYNCS.EXCH.64 URZ, [UR4+0xb0], UR6 ;  /* 0x0000b00604ff75b2 */ /* 0x0008620008000100 */
[----:B------:R4:W1:Y:S01]  /*0c40*/  SYNCS.EXCH.64 URZ, [UR4+0xd0], UR8 ;  /* 0x0000d00804ff75b2 */ /* 0x0008620008000100 */
[----:B------:R4:W1:Y:S01]  /*0c50*/  SYNCS.EXCH.64 URZ, [UR4+0xb8], UR6 ;  /* 0x0000b80604ff75b2 */ /* 0x0008620008000100 */
[----:B------:R4:W1:Y:S02]  /*0c60*/  SYNCS.EXCH.64 URZ, [UR4+0xd8], UR8 ;  /* 0x0000d80804ff75b2 */ /* 0x0008640008000100 */
[----:B----4-:R-:W-:Y:S01]  /*0c70*/  NOP ;  /* 0x0000000000007918 */ /* 0x010fe20000000000 */
.L_x_13:
[----:B------:R-:W4:Y:S01]  /*0c80*/  SHFL.IDX PT, R0, R85, RZ, 0x1f ;  /* 0x00001fff55007589 */ /* 0x000f2200000e0000 */
[----:B------:R-:W-:Y:S01]  /*0c90*/  ISETP.NE.OR P1, PT, RZ, UR13, !P1 ;  /* 0x0000000dff007c0c */ /* 0x000fe2000cf25670 */
[----:B------:R-:W-:Y:S01]  /*0ca0*/  NOP ;  /* 0x0000000000007918 */ /* 0x000fe20000000000 */
[----:B----4-:R-:W-:-:S13]  /*0cb0*/  ISETP.NE.AND P0, PT, R0, 0x3, PT ;  /* 0x000000030000780c */ /* 0x010fda0003f05270 */
[----:B------:R-:W-:Y:S05]  /*0cc0*/  @P0 BRA `(.L_x_14) ;  /* 0x0000000000380947 */ /* 0x000fea0003800000 */
[----:B------:R-:W4:Y:S01]  /*0cd0*/  S2UR UR5, SR_CgaCtaId ;  /* 0x00000000000579c3 */ /* 0x000f220000008800 */
[----:B--23--:R-:W-:Y:S01]  /*0ce0*/  UMOV UR4, 0x400 ;  /* 0x0000040000047882 */ /* 0x00cfe20000000000 */
[----:B------:R-:W-:Y:S01]  /*0cf0*/  UMOV UR6, 0x20 ;  /* 0x0000002000067882 */ /* 0x000fe20000000000 */
[----:B------:R-:W-:Y:S01]  /*0d00*/  ELECT P0, URZ, PT ;  /* 0x0000000000ff782f */ /* 0x000fe20003800000 */
[----:B------:R-:W-:-:S04]  /*0d10*/  UIADD3 UR6, UPT, UPT, -UR6, 0x100000, URZ ;  /* 0x0010000006067890 */ /* 0x000fc8000fffe1ff */
[----:B------:R-:W-:Y:S02]  /*0d20*/  USHF.L.U32 UR7, UR6, 0xb, URZ ;  /* 0x0000000b06077899 */ /* 0x000fe400080006ff */
[----:B------:R-:W-:Y:S02]  /*0d30*/  USHF.L.U32 UR6, UR6, 0x1, URZ ;  /* 0x0000000106067899 */ /* 0x000fe400080006ff */
[----:B----4-:R-:W-:Y:S01]  /*0d40*/  ULEA UR4, UR5, UR4, 0x18 ;  /* 0x0000000405047291 */ /* 0x010fe2000f8ec0ff */
[----:B------:R-:W2:Y:S11]  /*0d50*/  FENCE.VIEW.ASYNC.S ;  /* 0x00000000000073c6 */ /* 0x000eb60000000000 */
[----:B--2---:R4:W2:Y:S01]  /*0d60*/  SYNCS.EXCH.64 URZ, [UR4+0xe0], UR6 ;  /* 0x0000e00604ff75b2 */ /* 0x0048a20008000100 */
[----:B------:R4:W3:Y:S01]  /*0d70*/  SYNCS.EXCH.64 URZ, [UR4+0xf0], UR6 ;  /* 0x0000f00604ff75b2 */ /* 0x0008e20008000100 */
[----:B------:R4:W1:Y:S01]  /*0d80*/  SYNCS.EXCH.64 URZ, [UR4+0xe8], UR6 ;  /* 0x0000e80604ff75b2 */ /* 0x0008620008000100 */
[----:B------:R4:W1:Y:S02]  /*0d90*/  SYNCS.EXCH.64 URZ, [UR4+0xf8], UR6 ;  /* 0x0000f80604ff75b2 */ /* 0x0008640008000100 */
[----:B----4-:R-:W-:Y:S01]  /*0da0*/  NOP ;  /* 0x0000000000007918 */ /* 0x010fe20000000000 */
.L_x_14:
[----:B--23--:R-:W2:Y:S01]  /*0db0*/  S2UR UR7, SR_CgaCtaId ;  /* 0x00000000000779c3 */ /* 0x00cea20000008800 */
[----:B------:R-:W-:Y:S01]  /*0dc0*/  VOTEU.ALL UP0, P1 ;  /* 0x0000000000ff7886 */ /* 0x000fe20000800000 */
[----:B------:R-:W-:Y:S01]  /*0dd0*/  UMOV UR4, 0x20 ;  /* 0x0000002000047882 */ /* 0x000fe20000000000 */
[----:B------:R-:W-:Y:S01]  /*0de0*/  NOP ;  /* 0x0000000000007918 */ /* 0x000fe20000000000 */
[----:B-1----:R-:W-:Y:S01]  /*0df0*/  LOP3.LUT R3, R92, 0x1f, RZ, 0xc0, !PT ;  /* 0x0000001f5c037812 */ /* 0x002fe200078ec0ff */
[----:B------:R-:W-:Y:S01]  /*0e00*/  UISETP.NE.AND UP4, UPT, UR13, URZ, UPT ;  /* 0x000000ff0d00728c */ /* 0x000fe2000bf85270 */
[----:B------:R-:W-:Y:S01]  /*0e10*/  @!UP0 UMOV UR6, 0x400 ;  /* 0x0000040000068882 */ /* 0x000fe20000000000 */
[----:B------:R-:W-:-:S04]  /*0e20*/  @!UP0 UIADD3 UR4, UPT, UPT, -UR4, 0x100000, URZ ;  /* 0x0010000004048890 */ /* 0x000fc8000fffe1ff */
[----:B------:R-:W-:Y:S02]  /*0e30*/  @!UP0 USHF.L.U32 UR5, UR4, 0xb, URZ ;  /* 0x0000000b04058899 */ /* 0x000fe400080006ff */
[----:B------:R-:W-:Y:S02]  /*0e40*/  @!UP0 USHF.L.U32 UR4, UR4, 0x1, URZ ;  /* 0x0000000104048899 */ /* 0x000fe400080006ff */
[----:B--2---:R-:W-:Y:S01]  /*0e50*/  @!UP0 ULEA UR6, UR7, UR6, 0x18 ;  /* 0x0000000607068291 */ /* 0x004fe2000f8ec0ff */
[----:B------:R-:W1:Y:S01]  /*0e60*/  LDCU UR7, c[0x0][0x36c] ;  /* 0x00006d80ff0777ac */ /* 0x000e620008000800 */
[----:B------:R-:W-:Y:S01]  /*0e70*/  VOTEU.ALL UP0, P1 ;  /* 0x0000000000ff7886 */ /* 0x000fe20000800000 */
[----:B------:R-:W2:Y:S09]  /*0e80*/  FENCE.VIEW.ASYNC.S ;  /* 0x00000000000073c6 */ /* 0x000eb20000000000 */
[----:B--2---:R2:W3:Y:S01]  /*0e90*/  @!UP0 SYNCS.EXCH.64 URZ, [UR6+0x100], UR4 ;  /* 0x0001000406ff85b2 */ /* 0x0044e20008000100 */
[----:B-1----:R-:W-:-:S09]  /*0ea0*/  UISETP.EQ.U32.AND UP5, UPT, UR7, 0x1, UPT ;  /* 0x000000010700788c */ /* 0x002fd2000bfa2070 */
[----:B--2---:R-:W-:Y:S05]  /*0eb0*/  BRA.U !UP5, `(.L_x_15) ;  /* 0x000000010d087547 */ /* 0x004fea000b800000 */
[----:B---3--:R-:W-:Y:S01]  /*0ec0*/  UCGABAR_ARV ;  /* 0x00000000000079c7 */ /* 0x008fe20008000000 */
[----:B------:R-:W-:Y:S05]  /*0ed0*/  BRA `(.L_x_16) ;  /* 0x0000000000047947 */ /* 0x000fea0003800000 */
.L_x_15:
[----:B---3--:R-:W-:Y:S01]  /*0ee0*/  NOP ;  /* 0x0000000000007918 */ /* 0x008fe20000000000 */
.L_x_16:
[----:B------:R-:W1:Y:S01]  /*0ef0*/  S2UR UR19, SR_CTAID.X ;  /* 0x00000000001379c3 */ /* 0x000e620000002500 */
[----:B------:R-:W-:-:S05]  /*0f00*/  CS2R.32 R87, SR_CgaSize ;  /* 0x0000000000577805 */ /* 0x000fca0000008a00 */
[----:B------:R-:W-:-:S05]  /*0f10*/  IMAD R87, R87, -0xa0, RZ ;  /* 0xffffff6057577824 */ /* 0x000fca00078e02ff */
[----:B------:R-:W-:-:S14]  /*0f20*/  R2UR UR5, R87 ;  /* 0x00000000570572ca */ /* 0x000fdc00000e0000 */
[----:B------:R-:W2:Y:S01]  /*0f30*/  LDCU UR5, c[0x0][UR5+0x2b0] ;  /* 0x00005600050577ac */ /* 0x000ea20008000800 */
[----:B------:R-:W-:-:S05]  /*0f40*/  CS2R.32 R87, SR_CgaSize ;  /* 0x0000000000577805 */ /* 0x000fca0000008a00 */
[----:B------:R-:W-:-:S05]  /*0f50*/  IMAD R87, R87, -0xa0, RZ ;  /* 0xffffff6057577824 */ /* 0x000fca00078e02ff */
[----:B------:R-:W-:-:S14]  /*0f60*/  R2UR UR4, R87 ;  /* 0x00000000570472ca */ /* 0x000fdc00000e0000 */
[----:B------:R-:W3:Y:S01]  /*0f70*/  LDCU UR4, c[0x0][UR4+0x2b4] ;  /* 0x00005680040477ac */ /* 0x000ee20008000800 */
[----:B------:R-:W4:Y:S01]  /*0f80*/  S2UR UR7, SR_CTAID.Y ;  /* 0x00000000000779c3 */ /* 0x000f220000002600 */
[----:B------:R-:W-:-:S05]  /*0f90*/  CS2R.32 R87, SR_CgaSize ;  /* 0x0000000000577805 */ /* 0x000fca0000008a00 */
[----:B------:R-:W-:-:S05]  /*0fa0*/  IMAD R87, R87, -0xa0, RZ ;  /* 0xffffff6057577824 */ /* 0x000fca00078e02ff */
[----:B------:R-:W-:-:S14]  /*0fb0*/  R2UR UR8, R87 ;  /* 0x00000000570872ca */ /* 0x000fdc00000e0000 */
[----:B------:R-:W3:Y:S01]  /*0fc0*/  LDCU UR8, c[0x0][UR8+0x2a0] ;  /* 0x00005400080877ac */ /* 0x000ee20008000800 */
[----:B------:R-:W-:-:S05]  /*0fd0*/  CS2R.32 R87, SR_CgaSize ;  /* 0x0000000000577805 */ /* 0x000fca0000008a00 */
[----:B------:R-:W-:-:S05]  /*0fe0*/  IMAD R87, R87, -0xa0, RZ ;  /* 0xffffff6057577824 */ /* 0x000fca00078e02ff */
[----:B------:R-:W-:-:S14]  /*0ff0*/  R2UR UR9, R87 ;  /* 0x00000000570972ca */ /* 0x000fdc00000e0000 */
[----:B------:R-:W3:Y:S01]  /*1000*/  LDCU UR9, c[0x0][UR9+0x2a4] ;  /* 0x00005480090977ac */ /* 0x000ee20008000800 */
[----:B------:R-:W3:Y:S01]  /*1010*/  S2UR UR10, SR_CgaCtaId ;  /* 0x00000000000a79c3 */ /* 0x000ee20000008800 */
[----:B------:R-:W-:Y:S01]  /*1020*/  UISETP.GT.U32.AND UP0, UPT, UR33, 0xffff, UPT ;  /* 0x0000ffff2100788c */ /* 0x000fe2000bf04070 */
[----:B------:R-:W3:Y:S01]  /*1030*/  LDCU UR18, c[0x0][0xb24] ;  /* 0x00016480ff1277ac */ /* 0x000ee20008000800 */
[----:B------:R-:W-:Y:S01]  /*1040*/  UMOV UR29, 0x5 ;  /* 0x00000005001d7882 */ /* 0x000fe20000000000 */
[----:B-1----:R-:W-:-:S04]  /*1050*/  I2FP.F32.U32 R2, UR19 ;  /* 0x0000001300027c45 */ /* 0x002fc80008201000 */
[----:B------:R-:W1:Y:S01]  /*1060*/  S2UR UR36, SR_CTAID.Z ;  /* 0x00000000002479c3 */ /* 0x000e620000002700 */
[----:B------:R-:W1:Y:S01]  /*1070*/  LDCU UR40, c[0x0][0xb24] ;  /* 0x00016480ff2877ac */ /* 0x000e620008000800 */
[----:B--2---:R-:W-:Y:S01]  /*1080*/  FMUL R2, R2, UR5 ;  /* 0x0000000502027c20 */ /* 0x004fe20008400000 */
[----:B------:R-:W-:Y:S01]  /*1090*/  USEL UR5, UR33, 0xffff, !UP0 ;  /* 0x0000ffff21057887 */ /* 0x000fe2000c000000 */
[----:B----4-:R-:W-:Y:S01]  /*10a0*/  I2FP.F32.U32 R0, UR7 ;  /* 0x0000000700007c45 */ /* 0x010fe20008201000 */
[----:B------:R-:W2:Y:S03]  /*10b0*/  LDCU UR27, c[0x0][0xb30] ;  /* 0x00016600ff1b77ac */ /* 0x000ea60008000800 */
[----:B------:R-:W4:Y:S01]  /*10c0*/  F2I.U32.TRUNC.NTZ R2, R2 ;  /* 0x0000000200027305 */ /* 0x000f22000020f000 */
[----:B---3--:R-:W-:Y:S01]  /*10d0*/  FMUL R0, R0, UR4 ;  /* 0x0000000400007c20 */ /* 0x008fe20008400000 */
[----:B------:R-:W-:-:S02]  /*10e0*/  ULOP3.LUT UR24, UR5, 0xffff, URZ, 0xc0, !UPT ;  /* 0x0000ffff05187892 */ /* 0x000fc4000f8ec0ff */
[----:B------:R-:W-:Y:S02]  /*10f0*/  USHF.L.U32 UR28, UR10, 0xa, URZ ;  /* 0x0000000a0a1c7899 */ /* 0x000fe400080006ff */
[----:B------:R-:W-:Y:S02]  /*1100*/  UISETP.GE.AND UP2, UPT, UR18, 0x1, UPT ;  /* 0x000000011200788c */ /* 0x000fe4000bf46270 */
[----:B------:R-:W3:Y:S01]  /*1110*/  F2I.U32.TRUNC.NTZ R0, R0 ;  /* 0x0000000000007305 */ /* 0x000ee2000020f000 */
[----:B------:R-:W-:Y:S01]  /*1120*/  UMOV UR32, UR7 ;  /* 0x0000000700207c82 */ /* 0x000fe20008000000 */
[----:B------:R-:W-:Y:S01]  /*1130*/  UMOV UR25, UR19 ;  /* 0x0000001300197c82 */ /* 0x000fe20008000000 */
[----:B----4-:R-:W-:Y:S02]  /*1140*/  R2UR UR4, R2 ;  /* 0x00000000020472ca */ /* 0x010fe400000e0000 */
[----:B------:R-:W-:Y:S02]  /*1150*/  PRMT R2, RZ, 0x7610, R2 ;  /* 0x00007610ff027816 */ /* 0x000fe40000000002 */
[----:B---3--:R-:W-:-:S02]  /*1160*/  R2UR UR6, R0 ;  /* 0x00000000000672ca */ /* 0x008fc400000e0000 */
[----:B------:R-:W-:-:S07]  /*1170*/  PRMT R0, RZ, 0x7610, R0 ;  /* 0x00007610ff007816 */ /* 0x000fce0000000000 */
[----:B------:R-:W-:-:S04]  /*1180*/  UIADD3 UR5, UPT, UPT, -UR4, URZ, URZ ;  /* 0x000000ff04057290 */ /* 0x000fc8000fffe1ff */
[----:B------:R-:W-:Y:S02]  /*1190*/  UIMAD UR5, UR8, UR5, UR19 ;  /* 0x00000005080572a4 */ /* 0x000fe4000f8e0213 */
[----:B------:R-:W-:-:S04]  /*11a0*/  UIADD3 UR4, UPT, UPT, -UR6, URZ, URZ ;  /* 0x000000ff06047290 */ /* 0x000fc8000fffe1ff */
[----:B------:R-:W-:Y:S01]  /*11b0*/  IMAD.U32 R87, RZ, RZ, UR5 ;  /* 0x00000005ff577e24 */ /* 0x000fe2000f8e00ff */
[----:B------:R-:W-:-:S06]  /*11c0*/  UIMAD UR4, UR9, UR4, UR7 ;  /* 0x00000004090472a4 */ /* 0x000fcc000f8e0207 */
[----:B------:R-:W-:Y:S01]  /*11d0*/  IMAD.U32 R86, RZ, RZ, UR4 ;  /* 0x00000004ff567e24 */ /* 0x000fe2000f8e00ff */
[----:B-12---:R-:W-:Y:S06]  /*11e0*/  BRA.U UP4, `(.L_x_17) ;  /* 0x0000000104447547 */ /* 0x006fec000b800000 */
[----:B------:R-:W-:Y:S02]  /*11f0*/  R2UR UR4, R87 ;  /* 0x00000000570472ca */ /* 0x000fe400000e0000 */
[----:B------:R-:W-:-:S11]  /*1200*/  R2UR UR8, R86 ;  /* 0x00000000560872ca */ /* 0x000fd600000e0000 */
[----:B------:R-:W-:Y:S02]  /*1210*/  UISETP.GT.U32.AND UP0, UPT, UR4, 0x1, UPT ;  /* 0x000000010400788c */ /* 0x000fe4000bf04070 */
[----:B------:R-:W-:Y:S02]  /*1220*/  ULOP3.LUT UR4, UR4, 0xfffffffe, URZ, 0xc0, !UPT ;  /* 0xfffffffe04047892 */ /* 0x000fe4000f8ec0ff */
[----:B------:R-:W-:Y:S02]  /*1230*/  UISETP.NE.AND UP1, UPT, UR8, URZ, UP0 ;  /* 0x000000ff0800728c */ /* 0x000fe40008725270 */
[----:B------:R-:W-:Y:S02]  /*1240*/  UISETP.NE.AND UP0, UPT, UR8, 0x1, UP0 ;  /* 0x000000010800788c */ /* 0x000fe40008705270 */
[----:B------:R-:W-:Y:S02]  /*1250*/  USEL UR7, URZ, 0x1, UP1 ;  /* 0x00000001ff077887 */ /* 0x000fe40008800000 */
[----:B------:R-:W-:-:S02]  /*1260*/  USEL UR6, URZ, 0x4, UP0 ;  /* 0x00000004ff067887 */ /* 0x000fc40008000000 */
[----:B------:R-:W-:Y:S02]  /*1270*/  USEL UR5, URZ, 0x2, UP1 ;  /* 0x00000002ff057887 */ /* 0x000fe40008800000 */
[----:B------:R-:W-:Y:S02]  /*1280*/  ULEA UR4, UR8, UR4, 0x1 ;  /* 0x0000000408047291 */ /* 0x000fe4000f8e08ff */
[----:B------:R-:W-:Y:S02]  /*1290*/  USEL UR8, URZ, 0x8, UP0 ;  /* 0x00000008ff087887 */ /* 0x000fe40008000000 */
[----:B------:R-:W-:-:S03]  /*12a0*/  UIADD3 UR5, UPT, UPT, UR5, UR6, UR7 ;  /* 0x0000000605057290 */ /* 0x000fc6000fffe007 */
[----:B------:R-:W-:Y:S01]  /*12b0*/  UMOV UR6, 0x3 ;  /* 0x0000000300067882 */ /* 0x000fe20000000000 */
[----:B------:R-:W-:Y:S02]  /*12c0*/  UIADD3 UR5, UPT, UPT, UR5, UR8, URZ ;  /* 0x0000000805057290 */ /* 0x000fe4000fffe0ff */
[----:B------:R-:W-:-:S04]  /*12d0*/  USHF.L.U32 UR4, UR6, UR4, URZ ;  /* 0x0000000406047299 */ /* 0x000fc800080006ff */
[----:B------:R-:W-:Y:S02]  /*12e0*/  IMAD.U32 R2, RZ, RZ, UR5 ;  /* 0x00000005ff027e24 */ /* 0x000fe4000f8e00ff */
[----:B------:R-:W-:Y:S02]  /*12f0*/  IMAD.U32 R0, RZ, RZ, UR4 ;  /* 0x00000004ff007e24 */ /* 0x000fe4000f8e00ff */
.L_x_17:
[----:B------:R-:W-:Y:S05]  /*1300*/  BRA.U !UP2, `(.L_x_18) ;  /* 0x000000010ad07547 */ /* 0x000fea000b800000 */
[----:B------:R-:W1:Y:S01]  /*1310*/  LDCU.128 UR20, c[0x0][0xb10] ;  /* 0x00016200ff1477ac */ /* 0x000e620008000c00 */
[----:B------:R-:W2:Y:S01]  /*1320*/  LDCU UR12, c[0x0][0x370] ;  /* 0x00006e00ff0c77ac */ /* 0x000ea20008000800 */
[----:B------:R-:W3:Y:S01]  /*1330*/  LDCU UR5, c[0x0][0x374] ;  /* 0x00006e80ff0577ac */ /* 0x000ee20008000800 */
[----:B------:R-:W4:Y:S01]  /*1340*/  LDCU UR26, c[0x0][0xb0c] ;  /* 0x00016180ff1a77ac */ /* 0x000f220008000800 */
[----:B------:R-:W4:Y:S01]  /*1350*/  LDCU UR4, c[0x0][0xb20] ;  /* 0x00016400ff0477ac */ /* 0x000f220008000800 */
[----:B------:R-:W4:Y:S01]  /*1360*/  LDCU.64 UR16, c[0x0][0xb28] ;  /* 0x00016500ff1077ac */ /* 0x000f220008000a00 */
[----:B-1----:R-:W-:Y:S02]  /*1370*/  UISETP.NE.AND UP0, UPT, UR22, 0x1, UPT ;  /* 0x000000011600788c */ /* 0x002fe4000bf05270 */
[----:B---3--:R-:W-:Y:S02]  /*1380*/  UIMAD.WIDE.U32 UR6, UR5, UR23, URZ ;  /* 0x00000017050672a5 */ /* 0x008fe4000f8e00ff */
[----:B--2---:R-:W-:-:S02]  /*1390*/  UIMAD.WIDE.U32 UR8, UR12, UR20, URZ ;  /* 0x000000140c0872a5 */ /* 0x004fc4000f8e00ff */
[----:B----4-:R-:W-:Y:S02]  /*13a0*/  UISETP.NE.AND UP1, UPT, UR26, 0x1, UPT ;  /* 0x000000011a00788c */ /* 0x010fe4000bf25270 */
[----:B------:R-:W-:Y:S01]  /*13b0*/  UISETP.NE.AND UP2, UPT, UR18, 0x1, UPT ;  /* 0x000000011200788c */ /* 0x000fe2000bf45270 */
[----:B------:R-:W-:Y:S02]  /*13c0*/  UMOV UR6, UR7 ;  /* 0x0000000700067c82 */ /* 0x000fe40008000000 */
[----:B------:R-:W-:Y:S01]  /*13d0*/  UMOV UR8, UR9 ;  /* 0x0000000900087c82 */ /* 0x000fe20008000000 */
[----:B------:R-:W-:Y:S02]  /*13e0*/  @UP0 USHF.R.U32.HI UR5, URZ, UR4, UR6 ;  /* 0x00000004ff050299 */ /* 0x000fe40008011606 */
[----:B------:R-:W-:Y:S02]  /*13f0*/  UIMAD.WIDE.U32 UR14, UR32, UR23, URZ ;  /* 0x00000017200e72a5 */ /* 0x000fe4000f8e00ff */
[----:B------:R-:W-:-:S02]  /*1400*/  UIMAD.WIDE.U32 UR6, UR5, UR16, URZ ;  /* 0x00000010050672a5 */ /* 0x000fc4000f8e00ff */
[----:B------:R-:W-:Y:S02]  /*1410*/  @UP1 USHF.R.U32.HI UR12, URZ, UR21, UR8 ;  /* 0x00000015ff0c1299 */ /* 0x000fe40008011608 */
[----:B------:R-:W-:Y:S02]  /*1420*/  UIMAD.WIDE.U32 UR10, UR19, UR20, URZ ;  /* 0x00000014130a72a5 */ /* 0x000fe4000f8e00ff */
[----:B------:R-:W-:Y:S01]  /*1430*/  UIMAD.WIDE.U32 UR8, UR12, UR16, URZ ;  /* 0x000000100c0872a5 */ /* 0x000fe2000f8e00ff */
[----:B------:R-:W-:Y:S01]  /*1440*/  UMOV UR14, UR15 ;  /* 0x0000000f000e7c82 */ /* 0x000fe20008000000 */
[----:B------:R-:W-:Y:S01]  /*1450*/  UMOV UR6, UR7 ;  /* 0x0000000700067c82 */ /* 0x000fe20008000000 */
[----:B------:R-:W-:Y:S02]  /*1460*/  USHF.R.U32.HI UR14, URZ, UR4, UR14 ;  /* 0x00000004ff0e7299 */ /* 0x000fe4000801160e */
[----:B------:R-:W-:Y:S01]  /*1470*/  @UP2 USHF.R.U32.HI UR5, URZ, UR17, UR6 ;  /* 0x00000011ff052299 */ /* 0x000fe20008011606 */
[----:B------:R-:W-:-:S02]  /*1480*/  UMOV UR10, UR11 ;  /* 0x0000000b000a7c82 */ /* 0x000fc40008000000 */
[----:B------:R-:W-:Y:S01]  /*1490*/  UMOV UR6, UR9 ;  /* 0x0000000900067c82 */ /* 0x000fe20008000000 */
[----:B------:R-:W-:Y:S02]  /*14a0*/  USHF.R.U32.HI UR10, URZ, UR21, UR10 ;  /* 0x00000015ff0a7299 */ /* 0x000fe4000801160a */
[----:B------:R-:W-:Y:S02]  /*14b0*/  @UP2 USHF.R.U32.HI UR12, URZ, UR17, UR6 ;  /* 0x00000011ff0c2299 */ /* 0x000fe40008011606 */
[----:B------:R-:W-:Y:S02]  /*14c0*/  USEL UR4, UR32, UR14, !UP0 ;  /* 0x0000000e20047287 */ /* 0x000fe4000c000000 */
[----:B------:R-:W-:Y:S02]  /*14d0*/  UIMAD UR6, UR5, UR18, URZ ;  /* 0x00000012050672a4 */ /* 0x000fe4000f8e02ff */
[----:B------:R-:W-:Y:S02]  /*14e0*/  USEL UR5, UR19, UR10, !UP1 ;  /* 0x0000000a13057287 */ /* 0x000fe4000c800000 */
[----:B------:R-:W-:-:S02]  /*14f0*/  UIMAD UR8, UR12, UR18, URZ ;  /* 0x000000120c0872a4 */ /* 0x000fc4000f8e02ff */
[----:B------:R-:W-:Y:S02]  /*1500*/  UISETP.GE.AND UP0, UPT, UR4, UR6, UPT ;  /* 0x000000060400728c */ /* 0x000fe4000bf06270 */
[----:B------:R-:W-:Y:S02]  /*1510*/  UIMAD.WIDE.U32 UR6, UR4, UR16, URZ ;  /* 0x00000010040672a5 */ /* 0x000fe4000f8e00ff */
[----:B------:R-:W-:Y:S02]  /*1520*/  UISETP.GE.OR UP0, UPT, UR5, UR8, UP0 ;  /* 0x000000080500728c */ /* 0x000fe40008706670 */
[----:B------:R-:W-:Y:S02]  /*1530*/  UIMAD.WIDE.U32 UR8, UR5, UR16, URZ ;  /* 0x00000010050872a5 */ /* 0x000fe4000f8e00ff */
[----:B------:R-:W-:Y:S02]  /*1540*/  USHF.R.U32.HI UR7, URZ, UR17, UR7 ;  /* 0x00000011ff077299 */ /* 0x000fe40008011607 */
[----:B------:R-:W-:-:S02]  /*1550*/  UIADD3 UR10, UPT, UPT, -UR4, URZ, URZ ;  /* 0x000000ff040a7290 */ /* 0x000fc4000fffe1ff */
[----:B------:R-:W-:Y:S02]  /*1560*/  USEL UR7, UR4, UR7, !UP2 ;  /* 0x0000000704077287 */ /* 0x000fe4000d000000 */
[----:B------:R-:W-:Y:S01]  /*1570*/  UIADD3 UR25, UPT, UPT, -UR5, URZ, URZ ;  /* 0x000000ff05197290 */ /* 0x000fe2000fffe1ff */
[----:B------:R-:W-:Y:S01]  /*1580*/  @!UP0 UMOV UR6, UR9 ;  /* 0x0000000900068c82 */ /* 0x000fe20008000000 */
[----:B------:R-:W-:Y:S02]  /*1590*/  UIADD3 UR8, UPT, UPT, -UR7, URZ, URZ ;  /* 0x000000ff07087290 */ /* 0x000fe4000fffe1ff */
[----:B------:R-:W-:Y:S02]  /*15a0*/  @!UP0 USHF.R.U32.HI UR6, URZ, UR17, UR6 ;  /* 0x00000011ff068299 */ /* 0x000fe40008011606 */
[----:B------:R-:W-:Y:S02]  /*15b0*/  UIMAD UR8, UR18, UR8, UR4 ;  /* 0x00000008120872a4 */ /* 0x000fe4000f8e0204 */
[----:B------:R-:W-:-:S02]  /*15c0*/  @!UP0 USEL UR6, UR5, UR6, !UP2 ;  /* 0x0000000605068287 */ /* 0x000fc4000d000000 */
[----:B------:R-:W-:Y:S02]  /*15d0*/  UIMAD UR32, UR22, UR10, UR32 ;  /* 0x0000000a162072a4 */ /* 0x000fe4000f8e0220 */
[----:B------:R-:W-:Y:S02]  /*15e0*/  @!UP0 UIADD3 UR7, UPT, UPT, UR7, -UR6, URZ ;  /* 0x8000000607078290 */ /* 0x000fe4000fffe0ff */
[----:B------:R-:W-:Y:S02]  /*15f0*/  @!UP0 UIMAD UR6, UR8, UR12, UR6 ;  /* 0x0000000c080682a4 */ /* 0x000fe4000f8e0206 */
[----:B------:R-:W-:Y:S02]  /*1600*/  @!UP0 UIMAD UR4, UR7, UR18, UR5 ;  /* 0x00000012070482a4 */ /* 0x000fe4000f8e0205 */
[----:B------:R-:W-:Y:S02]  /*1610*/  UIMAD UR25, UR26, UR25, UR19 ;  /* 0x000000191a1972a4 */ /* 0x000fe4000f8e0213 */
[----:B------:R-:W-:Y:S01]  /*1620*/  UIMAD UR32, UR4, UR22, UR32 ;  /* 0x00000016042072a4 */ /* 0x000fe2000f8e0220 */
[----:B------:R-:W-:-:S02]  /*1630*/  @!UP0 UMOV UR5, UR6 ;  /* 0x0000000600058c82 */ /* 0x000fc40008000000 */
[----:B------:R-:W-:-:S12]  /*1640*/  UIMAD UR25, UR5, UR26, UR25 ;  /* 0x0000001a051972a4 */ /* 0x000fd8000f8e0219 */
.L_x_18:
[----:B------:R-:W-:Y:S02]  /*1650*/  UISETP.NE.AND UP1, UPT, UR27, 0x1, UPT ;  /* 0x000000011b00788c */ /* 0x000fe4000bf25270 */
[----:B------:R-:W-:Y:S02]  /*1660*/  UISETP.NE.AND UP0, UPT, UR13, 0x2, UPT ;  /* 0x000000020d00788c */ /* 0x000fe4000bf05270 */
[----:B------:R-:W-:Y:S02]  /*1670*/  ULOP3.LUT UR28, UR28, 0x800, URZ, 0xc0, !UPT ;  /* 0x000008001c1c7892 */ /* 0x000fe4000f8ec0ff */
[----:B------:R-:W-:-:S03]  /*1680*/  USHF.L.U32 UR24, UR29, UR24, URZ ;  /* 0x000000181d187299 */ /* 0x000fc600080006ff */
[----:B------:R-:W-:Y:S09]  /*1690*/  BRA.U UP1, `(.L_x_19) ;  /* 0x0000000101447547 */ /* 0x000ff2000b800000 */
[----:B------:R-:W1:Y:S01]  /*16a0*/  LDCU.128 UR8, c[0x0][0xb10] ;  /* 0x00016200ff0877ac */ /* 0x000e620008000c00 */
[----:B------:R-:W2:Y:S01]  /*16b0*/  LDCU UR12, c[0x0][0xb0c] ;  /* 0x00016180ff0c77ac */ /* 0x000ea20008000800 */
[----:B------:R-:W3:Y:S01]  /*16c0*/  LDCU UR14, c[0x0][0xb20] ;  /* 0x00016400ff0e77ac */ /* 0x000ee20008000800 */
[----:B-1----:R-:W-:Y:S02]  /*16d0*/  UIMAD.WIDE.U32 UR6, UR25, UR8, URZ ;  /* 0x00000008190672a5 */ /* 0x002fe4000f8e00ff */
[----:B------:R-:W-:Y:S02]  /*16e0*/  UIMAD.WIDE.U32 UR4, UR32, UR11, URZ ;  /* 0x0000000b200472a5 */ /* 0x000fe4000f8e00ff */
[----:B--2---:R-:W-:Y:S02]  /*16f0*/  UISETP.NE.AND UP2, UPT, UR12, 0x1, UPT ;  /* 0x000000010c00788c */ /* 0x004fe4000bf45270 */
[----:B------:R-:W-:Y:S01]  /*1700*/  UISETP.NE.AND UP1, UPT, UR10, 0x1, UPT ;  /* 0x000000010a00788c */ /* 0x000fe2000bf25270 */
[----:B------:R-:W-:-:S02]  /*1710*/  UMOV UR6, UR7 ;  /* 0x0000000700067c82 */ /* 0x000fc40008000000 */
[----:B------:R-:W-:Y:S01]  /*1720*/  UMOV UR4, UR5 ;  /* 0x0000000500047c82 */ /* 0x000fe20008000000 */
[----:B------:R-:W-:Y:S02]  /*1730*/  USHF.R.U32.HI UR6, URZ, UR9, UR6 ;  /* 0x00000009ff067299 */ /* 0x000fe40008011606 */
[----:B---3--:R-:W-:Y:S02]  /*1740*/  USHF.R.U32.HI UR4, URZ, UR14, UR4 ;  /* 0x0000000eff047299 */ /* 0x008fe40008011604 */
[----:B------:R-:W-:Y:S02]  /*1750*/  USEL UR5, UR25, UR6, !UP2 ;  /* 0x0000000619057287 */ /* 0x000fe4000d000000 */
[----:B------:R-:W-:-:S04]  /*1760*/  USEL UR4, UR32, UR4, !UP1 ;  /* 0x0000000420047287 */ /* 0x000fc8000c800000 */
[----:B------:R-:W-:Y:S02]  /*1770*/  UIADD3 UR6, UPT, UPT, -UR4, UR5, URZ ;  /* 0x0000000504067290 */ /* 0x000fe4000fffe1ff */
[----:B------:R-:W-:Y:S02]  /*1780*/  UIADD3 UR4, UPT, UPT, UR4, -UR5, URZ ;  /* 0x8000000504047290 */ /* 0x000fe4000fffe0ff */
[----:B------:R-:W-:Y:S02]  /*1790*/  UIMAD UR32, UR6, UR10, UR32 ;  /* 0x0000000a062072a4 */ /* 0x000fe4000f8e0220 */
[----:B------:R-:W-:-:S12]  /*17a0*/  UIMAD UR25, UR4, UR12, UR25 ;  /* 0x0000000c041972a4 */ /* 0x000fd8000f8e0219 */
.L_x_19:
[----:B------:R-:W-:Y:S05]  /*17b0*/  BRA.U !UP5, `(.L_x_20) ;  /* 0x000000010d0c7547 */ /* 0x000fea000b800000 */
[----:B------:R-:W-:Y:S01]  /*17c0*/  UCGABAR_WAIT ;  /* 0x0000000000007dc7 */ /* 0x000fe20008000000 */
[----:B------:R-:W-:Y:S01]  /*17d0*/  CCTL.IVALL ;  /* 0x00000000ff00798f */ /* 0x000fe20002000000 */
[----:B------:R-:W-:Y:S05]  /*17e0*/  BRA `(.L_x_21) ;  /* 0x0000000000047947 */ /* 0x000fea0003800000 */
.L_x_20:
[----:B------:R-:W-:Y:S06]  /*17f0*/  BAR.SYNC.DEFER_BLOCKING 0x0 ;  /* 0x0000000000007b1d */ /* 0x000fec0000010000 */
.L_x_21:
[----:B------:R-:W-:Y:S05]  /*1800*/  BRA.U UP0, `(.L_x_22) ;  /* 0x0000001100f07547 */ /* 0x000fea000b800000 */
[----:B------:R-:W1:Y:S01]  /*1810*/  LDCU UR6, c[0x0][0x38c] ;  /* 0x00007180ff0677ac */ /* 0x000e620008000800 */
[----:B------:R-:W2:Y:S01]  /*1820*/  S2UR UR9, SR_CgaCtaId ;  /* 0x00000000000979c3 */ /* 0x000ea20000008800 */
[----:B------:R-:W-:Y:S01]  /*1830*/  PLOP3.LUT P1, PT, PT, PT, UP3, 0x80, 0x8 ;  /* 0x000000000008781c */ /* 0x000fe20003f2f038 */
[----:B------:R-:W-:Y:S01]  /*1840*/  IMAD.MOV.U32 R12, RZ, RZ, 0x1 ;  /* 0x00000001ff0c7424 */ /* 0x000fe200078e00ff */
[----:B------:R-:W-:Y:S01]  /*1850*/  UMOV UR8, 0x400 ;  /* 0x0000040000087882 */ /* 0x000fe20000000000 */
[----:B------:R-:W-:Y:S01]  /*1860*/  UISETP.NE.AND UP1, UPT, UR13, URZ, UPT ;  /* 0x000000ff0d00728c */ /* 0x000fe2000bf25270 */
[----:B------:R-:W-:Y:S01]  /*1870*/  ISETP.NE.AND P2, PT, R3, RZ, P3 ;  /* 0x000000ff0300720c */ /* 0x000fe20001f45270 */
[----:B------:R-:W-:Y:S01]  /*1880*/  USHF.L.U32 UR7, UR19, 0x7, URZ ;  /* 0x0000000713077899 */ /* 0x000fe200080006ff */
[----:B------:R-:W-:Y:S01]  /*1890*/  PLOP3.LUT P1, PT, P1, PT, PT, 0x8, 0x80 ;  /* 0x000000000080781c */ /* 0x000fe20000f2e170 */
[----:B------:R-:W-:Y:S01]  /*18a0*/  USHF.L.U32 UR46, UR19, 0x5, URZ ;  /* 0x00000005132e7899 */ /* 0x000fe200080006ff */
[----:B------:R-:W-:Y:S01]  /*18b0*/  CS2R R10, SRZ ;  /* 0x00000000000a7805 */ /* 0x000fe2000001ff00 */
[----:B------:R-:W-:Y:S01]  /*18c0*/  IMAD.MOV.U32 R9, RZ, RZ, RZ ;  /* 0x000000ffff097224 */ /* 0x000fe200078e00ff */
[----:B------:R-:W3:Y:S01]  /*18d0*/  LDCU UR39, c[0x0][0x370] ;  /* 0x00006e00ff2777ac */ /* 0x000ee20008000800 */
[----:B------:R-:W-:Y:S01]  /*18e0*/  IMAD.MOV.U32 R8, RZ, RZ, 0x1 ;  /* 0x00000001ff087424 */ /* 0x000fe200078e00ff */
[----:B------:R-:W4:Y:S01]  /*18f0*/  LDCU.64 UR26, c[0x0][0x348] ;  /* 0x00006900ff1a77ac */ /* 0x000f220008000a00 */
[----:B-1----:R-:W-:-:S02]  /*1900*/  UIADD3 UR5, UPT, UPT, UR6, 0x1f, URZ ;  /* 0x0000001f06057890 */ /* 0x002fc4000fffe0ff */
[----:B------:R-:W-:Y:S02]  /*1910*/  UIADD3 UR47, UPT, UPT, UR6, 0x3e, URZ ;  /* 0x0000003e062f7890 */ /* 0x000fe4000fffe0ff */
[----:B------:R-:W-:Y:S02]  /*1920*/  USHF.R.S32.HI UR4, URZ, 0x1f, UR5 ;  /* 0x0000001fff047899 */ /* 0x000fe40008011405 */
[----:B--2---:R-:W-:Y:S02]  /*1930*/  ULEA UR13, UR9, UR8, 0x18 ;  /* 0x00000008090d7291 */ /* 0x004fe4000f8ec0ff */
[----:B------:R-:W-:Y:S02]  /*1940*/  ULEA.HI UR4, UR4, UR5, URZ, 0x5 ;  /* 0x0000000504047291 */ /* 0x000fe4000f8f28ff */
[----:B------:R-:W-:Y:S02]  /*1950*/  ULOP3.LUT UR5, UR7, 0x80, URZ, 0xc0, !UPT ;  /* 0x0000008007057892 */ /* 0x000fe4000f8ec0ff */
[----:B------:R-:W-:-:S02]  /*1960*/  USHF.R.S32.HI UR42, URZ, 0x5, UR4 ;  /* 0x00000005ff2a7899 */ /* 0x000fc40008011404 */
[----:B------:R-:W-:Y:S02]  /*1970*/  UIADD3 UR4, UPT, UPT, UR6, -0x1, URZ ;  /* 0xffffffff06047890 */ /* 0x000fe4000fffe0ff */
[----:B------:R-:W-:Y:S02]  /*1980*/  UISETP.LT.U32.AND UP0, UPT, UR42, 0x4, UPT ;  /* 0x000000042a00788c */ /* 0x000fe4000bf01070 */
[----:B------:R-:W-:Y:S02]  /*1990*/  UISETP.GE.U32.AND UP2, UPT, UR4, -0x3f, UPT ;  /* 0xffffffc10400788c */ /* 0x000fe4000bf46070 */
[----:B------:R-:W-:Y:S02]  /*19a0*/  USEL UR41, UR42, 0x4, UP0 ;  /* 0x000000042a297887 */ /* 0x000fe40008000000 */
[----:B------:R-:W-:Y:S02]  /*19b0*/  ULEA UR30, UR28, UR13, 0x1 ;  /* 0x0000000d1c1e7291 */ /* 0x000fe4000f8e08ff */
[----:B------:R-:W-:Y:S01]  /*19c0*/  UIADD3 UR4, UPT, UPT, UR41, -0x1, URZ ;  /* 0xffffffff29047890 */ /* 0x000fe2000fffe0ff */
[----:B------:R-:W1:Y:S04]  /*19d0*/  LDCU UR38, c[0x0][0x374] ;  /* 0x00006e80ff2677ac */ /* 0x000e680008000800 */
[----:B------:R-:W-:-:S02]  /*19e0*/  @UP2 UIADD3 UR4, UPT, UPT, UR41, URZ, URZ ;  /* 0x000000ff29042290 */ /* 0x000fc4000fffe0ff */
[----:B------:R-:W-:Y:S02]  /*19f0*/  ULOP3.LUT UR46, UR46, 0x20, URZ, 0xc0, !UPT ;  /* 0x000000202e2e7892 */ /* 0x000fe4000f8ec0ff */
[----:B------:R-:W-:Y:S02]  /*1a00*/  USEL UR21, UR37, 0x2, UP1 ;  /* 0x0000000225157887 */ /* 0x000fe40008800000 */
[----:B------:R-:W-:Y:S02]  /*1a10*/  ULEA.HI UR45, UR28, UR5, URZ, 0x1b ;  /* 0x000000051c2d7291 */ /* 0x000fe4000f8fd8ff */
[----:B------:R-:W-:Y:S02]  /*1a20*/  UIADD3 UR30, UPT, UPT, UR30, 0x6400, URZ ;  /* 0x000064001e1e7890 */ /* 0x000fe4000fffe0ff */
[----:B------:R-:W-:Y:S02]  /*1a30*/  UIADD3 UR44, UPT, UPT, UR42, -UR41, URZ ;  /* 0x800000292a2c7290 */ /* 0x000fe4000fffe0ff */
[----:B------:R-:W-:-:S02]  /*1a40*/  UIADD3 UR29, UPT, UPT, UR4, 0x1, URZ ;  /* 0x00000001041d7890 */ /* 0x000fc4000fffe0ff */
[----:B------:R-:W-:Y:S01]  /*1a50*/  UIADD3 UR43, UPT, UPT, -UR4, URZ, URZ ;  /* 0x000000ff042b7290 */ /* 0x000fe2000fffe1ff */
[----:B-1-34-:R-:W-:-:S11]  /*1a60*/  UMOV UR6, URZ ;  /* 0x000000ff00067c82 */ /* 0x01afd60008000000 */
.L_x_42:
[----:B-1----:R-:W1:Y:S02]  /*1a70*/  S2UR UR4, SR_CgaCtaId ;  /* 0x00000000000479c3 */ /* 0x002e640000008800 */
[----:B-1----:R-:W-:-:S09]  /*1a80*/  UISETP.NE.AND UP0, UPT, UR4, URZ, UPT ;  /* 0x000000ff0400728c */ /* 0x002fd2000bf05270 */
[----:B------:R-:W-:Y:S05]  /*1a90*/  BRA.U UP0, `(.L_x_23) ;  /* 0x0000000100287547 */ /* 0x000fea000b800000 */
[----:B------:R-:W-:Y:S02]  /*1aa0*/  LEA R0, R9, UR13, 0x3 ;  /* 0x0000000d09007c11 */ /* 0x000fe4000f8e18ff */
[----:B------:R-:W-:-:S04]  /*1ab0*/  SHF.L.U32 R3, R8, 0x1f, RZ ;  /* 0x0000001f08037819 */ /* 0x000fc800000006ff */
[----:B------:R-:W1:Y:S02]  /*1ac0*/  SYNCS.PHASECHK.TRANS64.TRYWAIT P0, [R0+URZ+0xf0], R3 ;  /* 0x0000f003000075a7 */ /* 0x000e6400080011ff */
[----:B-1----:R-:W-:Y:S05]  /*1ad0*/  @!P0 BRA `(.L_x_24) ;  /* 0x0000006400e08947 */ /* 0x002fea0003800000 */
.L_x_133:
[----:B------:R2:W-:Y:S01]  /*1ae0*/  SYNCS.ARRIVE.TRANS64.A1T0 RZ, [R0+URZ+0xe0], RZ ;  /* 0x0000e0ff00ff79a7 */ /* 0x0005e200081000ff */
[----:B------:R-:W-:-:S05]  /*1af0*/  VIADD R9, R9, 0x1 ;  /* 0x0000000109097836 */ /* 0x000fca0000000000 */
[----:B------:R-:W-:-:S04]  /*1b00*/  ISETP.NE.AND P0, PT, R9, 0x2, PT ;  /* 0x000000020900780c */ /* 0x000fc80003f05270 */
[----:B-1----:R-:W-:Y:S02]  /*1b10*/  SEL R3, RZ, 0x1, P0 ;  /* 0x00000001ff037807 */ /* 0x002fe40000000000 */
[----:B------:R-:W-:Y:S02]  /*1b20*/  SEL R9, R9, RZ, P0 ;  /* 0x000000ff09097207 */ /* 0x000fe40000000000 */
[----:B------:R-:W-:-:S07]  /*1b30*/  LOP3.LUT R8, R8, R3, RZ, 0x3c, !PT ;  /* 0x0000000308087212 */ /* 0x000fce00078e3cff */
.L_x_23:
[----:B------:R-:W-:Y:S01]  /*1b40*/  ULEA UR4, UR6, UR13, 0x3 ;  /* 0x0000000d06047291 */ /* 0x000fe2000f8e18ff */
[----:B--2---:R-:W-:Y:S01]  /*1b50*/  SHF.L.U32 R0, R12, 0x1f, RZ ;  /* 0x0000001f0c007819 */ /* 0x004fe200000006ff */
[----:B------:R-:W-:Y:S02]  /*1b60*/  UISETP.GE.U32.AND UP0, UPT, UR47, 0x3f, UPT ;  /* 0x0000003f2f00788c */ /* 0x000fe4000bf06070 */
[----:B------:R-:W-:Y:S01]  /*1b70*/  ULEA UR11, UR32, UR46, 0x6 ;  /* 0x0000002e200b7291 */ /* 0x000fe2000f8e30ff */
[----:B------:R-:W-:-:S04]  /*1b80*/  UMOV UR7, URZ ;  /* 0x000000ff00077c82 */ /* 0x000fc80008000000 */
[----:B------:R1:W2:Y:S01]  /*1b90*/  SYNCS.PHASECHK.TRANS64.TRYWAIT P0, [UR4+0x20], R0 ;  /* 0x00002000ff0075a7 */ /* 0x0002a20008001104 */
[----:B------:R-:W-:-:S04]  /*1ba0*/  ULEA.HI UR4, UR25, UR25, URZ, 0x1 ;  /* 0x0000001919047291 */ /* 0x000fc8000f8f08ff */
[----:B------:R-:W-:-:S04]  /*1bb0*/  USHF.L.U32 UR4, UR4, 0x7, URZ ;  /* 0x0000000704047899 */ /* 0x000fc800080006ff */
[----:B------:R-:W-:-:S04]  /*1bc0*/  ULOP3.LUT UR35, UR4, 0xffffff00, URZ, 0xc0, !UPT ;  /* 0xffffff0004237892 */ /* 0x000fc8000f8ec0ff */
[----:B------:R-:W-:Y:S01]  /*1bd0*/  UIADD3 UR35, UPT, UPT, UR45, UR35, URZ ;  /* 0x000000232d237290 */ /* 0x000fe2000fffe0ff */
[----:B------:R-:W-:Y:S11]  /*1be0*/  BRA.U !UP0, `(.L_x_25) ;  /* 0x0000000108c87547 */ /* 0x000ff6000b800000 */
[----:B------:R-:W-:Y:S01]  /*1bf0*/  UMOV UR16, UR43 ;  /* 0x0000002b00107c82 */ /* 0x000fe20008000000 */
[----:B------:R-:W-:Y:S01]  /*1c00*/  UMOV UR4, UR6 ;  /* 0x0000000600047c82 */ /* 0x000fe20008000000 */
[----:B------:R-:W-:-:S05]  /*1c10*/  UMOV UR34, URZ ;  /* 0x000000ff00227c82 */ /* 0x000fca0008000000 */
.L_x_31:
[----:B------:R-:W-:Y:S01]  /*1c20*/  ULEA UR33, UR4, UR13, 0x3 ;  /* 0x0000000d04217291 */ /* 0x000fe2000f8e18ff */
[----:B------:R-:W-:Y:S01]  /*1c30*/  @P3 MOV R2, 0x5000 ;  /* 0x0000500000023802 */ /* 0x000fe20000000f00 */
[----:B--234-:R-:W-:Y:S10]  /*1c40*/  @P0 BRA `(.L_x_26) ;  /* 0x00000000000c0947 */ /* 0x01cff40003800000 */
[----:B------:R-:W-:-:S04]  /*1c50*/  SHF.L.U32 R3, R12, 0x1f, RZ ;  /* 0x0000001f0c037819 */ /* 0x000fc800000006ff */
[----:B------:R-:W2:Y:S02]  /*1c60*/  SYNCS.PHASECHK.TRANS64.TRYWAIT P0, [UR33+0x20], R3 ;  /* 0x00002003ff0075a7 */ /* 0x000ea40008001121 */
[----:B--2---:R-:W-:Y:S05]  /*1c70*/  @!P0 BRA `(.L_x_27) ;  /* 0x00000064008c8947 */ /* 0x004fea0003800000 */
.L_x_26:
[----:B------:R2:W-:Y:S01]  /*1c80*/  @P3 SYNCS.ARRIVE.TRANS64 RZ, [UR33], R2 ;  /* 0x00000002ffff39a7 */ /* 0x0005e20008000021 */
[----:B------:R-:W-:Y:S02]  /*1c90*/  ULOP3.LUT UR5, UR21, 0x2, URZ, 0xfc, !UPT ;  /* 0x0000000215057892 */ /* 0x000fe4000f8efcff */
[----:B------:R-:W-:Y:S02]  /*1ca0*/  UIADD3 UR16, UPT, UPT, UR16, 0x1, URZ ;  /* 0x0000000110107890 */ /* 0x000fe4000fffe0ff */
[----:B------:R-:W-:Y:S02]  /*1cb0*/  UISETP.NE.AND UP0, UPT, UR5, 0x2, UPT ;  /* 0x000000020500788c */ /* 0x000fe4000bf05270 */
[----:B------:R-:W-:-:S07]  /*1cc0*/  UISETP.NE.AND UP2, UPT, UR16, 0x1, UPT ;  /* 0x000000011000788c */ /* 0x000fce000bf45270 */
[----:B------:R-:W-:Y:S05]  /*1cd0*/  BRA.U UP0, `(.L_x_28) ;  /* 0x0000000100047547 */ /* 0x000fea000b800000 */
[----:B------:R-:W-:Y:S05]  /*1ce0*/  BPT.TRAP 0x1 ;  /* 0x000000040000795c */ /* 0x000fea0000300000 */
.L_x_28:
[----:B------:R-:W-:Y:S04]  /*1cf0*/  BSSY.RECONVERGENT B0, `(.L_x_29) ;  /* 0x0000003000007945 */ /* 0x000fe80003800200 */
[----:B------:R-:W-:Y:S05]  /*1d00*/  @!P2 BRA `(.L_x_30) ;  /* 0x000000000004a947 */ /* 0x000fea0003800000 */
[----:B------:R-:W-:Y:S05]  /*1d10*/  BPT.TRAP 0x1 ;  /* 0x000000040000795c */ /* 0x000fea0000300000 */
.L_x_30:
[----:B------:R-:W-:Y:S05]  /*1d20*/  BSYNC.RECONVERGENT B0 ;  /* 0x0000000000007941 */ /* 0x000fea0003800200 */
.L_x_29:
[----:B------:R-:W-:Y:S02]  /*1d30*/  UIADD3 UR5, UPT, UPT, UR4, 0x1, URZ ;  /* 0x0000000104057890 */ /* 0x000fe4000fffe0ff */
[----:B------:R-:W-:Y:S02]  /*1d40*/  ULEA UR32, UR4, UR28, 0xc ;  /* 0x0000001c04207291 */ /* 0x000fe4000f8e60ff */
[----:B------:R-:W-:Y:S02]  /*1d50*/  UISETP.NE.AND UP0, UPT, UR5, 0x4, UPT ;  /* 0x000000040500788c */ /* 0x000fe4000bf05270 */
[----:B------:R-:W-:Y:S02]  /*1d60*/  UIADD3 UR14, UP1, UPT, UR26, 0x80, URZ ;  /* 0x000000801a0e7890 */ /* 0x000fe4000ff3e0ff */
[----:B------:R-:W-:Y:S02]  /*1d70*/  USEL UR7, URZ, 0x1, UP0 ;  /* 0x00000001ff077887 */ /* 0x000fe40008000000 */
[----:B------:R-:W-:-:S02]  /*1d80*/  USEL UR6, UR5, URZ, UP0 ;  /* 0x000000ff05067287 */ /* 0x000fc40008000000 */
[----:B------:R-:W-:Y:S02]  /*1d90*/  ULEA UR8, UR4, UR13, 0xb ;  /* 0x0000000d04087291 */ /* 0x000fe4000f8e58ff */
[----:B------:R-:W-:Y:S01]  /*1da0*/  ULEA UR5, UR6, UR13, 0x3 ;  /* 0x0000000d06057291 */ /* 0x000fe2000f8e18ff */
[----:B------:R-:W-:Y:S01]  /*1db0*/  LOP3.LUT R12, R12, UR7, RZ, 0x3c, !PT ;  /* 0x000000070c0c7c12 */ /* 0x000fe2000f8e3cff */
[----:B------:R-:W-:Y:S02]  /*1dc0*/  ULEA UR32, UR32, UR13, 0x1 ;  /* 0x0000000d20207291 */ /* 0x000fe4000f8e08ff */
[----:B------:R-:W-:Y:S01]  /*1dd0*/  UIADD3 UR4, UP0, UPT, UR26, 0x180, URZ ;  /* 0x000001801a047890 */ /* 0x000fe2000ff1e0ff */
[----:B-1----:R-:W-:Y:S01]  /*1de0*/  SHF.L.U32 R0, R12, 0x1f, RZ ;  /* 0x0000001f0c007819 */ /* 0x002fe200000006ff */
[----:B------:R-:W-:Y:S02]  /*1df0*/  ULOP3.LUT UR33, UR33, 0xfefffff8, URZ, 0xc0, !UPT ;  /* 0xfefffff821217892 */ /* 0x000fe4000f8ec0ff */
[----:B------:R-:W-:Y:S01]  /*1e00*/  UIADD3.X UR15, UPT, UPT, URZ, UR27, URZ, UP1, !UPT ;  /* 0x0000001bff0f7290 */ /* 0x000fe20008ffe4ff */
[----:B------:R3:W4:Y:S01]  /*1e10*/  SYNCS.PHASECHK.TRANS64.TRYWAIT P0, [UR5+0x20], R0 ;  /* 0x00002000ff0075a7 */ /* 0x0007220008001105 */
[----:B------:R-:W-:-:S02]  /*1e20*/  UIADD3 UR32, UPT, UPT, UR32, 0x6400, URZ ;  /* 0x0000640020207890 */ /* 0x000fc4000fffe0ff */
[----:B------:R-:W-:Y:S02]  /*1e30*/  UPRMT UR7, URZ, 0x5410, UR24 ;  /* 0x00005410ff077896 */ /* 0x000fe40008000018 */
[----:B------:R-:W-:Y:S02]  /*1e40*/  UIADD3 UR8, UPT, UPT, UR8, 0xe400, URZ ;  /* 0x0000e40008087890 */ /* 0x000fe4000fffe0ff */
[----:B------:R-:W-:Y:S01]  /*1e50*/  UIADD3.X UR5, UPT, UPT, URZ, UR27, URZ, UP0, !UPT ;  /* 0x0000001bff057290 */ /* 0x000fe200087fe4ff */
[----:B------:R-:W-:Y:S01]  /*1e60*/  UMOV UR18, 0x0 ;  /* 0x0000000000127882 */ /* 0x000fe20000000000 */
[----:B------:R-:W-:Y:S01]  /*1e70*/  UMOV UR19, 0x10000000 ;  /* 0x1000000000137882 */ /* 0x000fe20000000000 */
[----:B------:R-:W-:Y:S01]  /*1e80*/  UMOV UR10, UR34 ;  /* 0x00000022000a7c82 */ /* 0x000fe20008000000 */
[----:B------:R-:W-:Y:S01]  /*1e90*/  UMOV UR12, UR36 ;  /* 0x00000024000c7c82 */ /* 0x000fe20008000000 */
[----:B------:R-:W-:Y:S01]  /*1ea0*/  UMOV UR9, UR33 ;  /* 0x0000002100097c82 */ /* 0x000fe20008000000 */
[----:B------:R1:W-:Y:S03]  /*1eb0*/  UTMALDG.3D.MULTICAST.2CTA [UR32], [UR14], UR7, desc[UR18] ;  /* 0x000012200e0073b4 */ /* 0x0003e60008211807 */
[----:B------:R2:W-:Y:S01]  /*1ec0*/  UTMALDG.3D.2CTA [UR8], [UR4], desc[UR18] ;  /* 0x00001208040075b4 */ /* 0x0005e20008211000 */
[----:B-1----:R-:W-:Y:S01]  /*1ed0*/  UIADD3 UR34, UPT, UPT, UR34, 0x20, URZ ;  /* 0x0000002022227890 */ /* 0x002fe2000fffe0ff */
[----:B------:R-:W-:Y:S01]  /*1ee0*/  UMOV UR7, UR29 ;  /* 0x0000001d00077c82 */ /* 0x000fe20008000000 */
[----:B--2---:R-:W-:Y:S01]  /*1ef0*/  UMOV UR4, UR6 ;  /* 0x0000000600047c82 */ /* 0x004fe20008000000 */
[----:B------:R-:W-:Y:S09]  /*1f00*/  BRA.U UP2, `(.L_x_31) ;  /* 0xfffffffd02447547 */ /* 0x000ff2000b83ffff */
.L_x_25:
[----:B------:R-:W-:Y:S01]  /*1f10*/  ULEA UR4, UR6, UR13, 0x3 ;  /* 0x0000000d06047291 */ /* 0x000fe2000f8e18ff */
[----:B-1-3--:R-:W-:Y:S01]  /*1f20*/  SHF.L.U32 R0, R12, 0x1f, RZ ;  /* 0x0000001f0c007819 */ /* 0x00afe200000006ff */
[----:B------:R-:W-:Y:S01]  /*1f30*/  @!P1 SYNCS.ARRIVE.TRANS64.A1T0 RZ, [UR13+0x78], RZ ;  /* 0x000078ffffff99a7 */ /* 0x000fe2000810000d */
[----:B------:R-:W-:-:S06]  /*1f40*/  UISETP.GT.AND UP0, UPT, UR42, UR41, UPT ;  /* 0x000000292a00728c */ /* 0x000fcc000bf04270 */
[----:B--2-4-:R1:W2:Y:S03]  /*1f50*/  SYNCS.PHASECHK.TRANS64.TRYWAIT P0, [UR4+0x20], R0 ;  /* 0x00002000ff0075a7 */ /* 0x0142a60008001104 */
[----:B------:R-:W-:Y:S05]  /*1f60*/  BRA.U !UP0, `(.L_x_32) ;  /* 0x0000000108c07547 */ /* 0x000fea000b800000 */
[----:B------:R-:W-:Y:S01]  /*1f70*/  UIADD3 UR25, UPT, UPT, UR44, UR7, URZ ;  /* 0x000000072c197290 */ /* 0x000fe2000fffe0ff */
[----:B------:R-:W-:-:S11]  /*1f80*/  UMOV UR4, UR6 ;  /* 0x0000000600047c82 */ /* 0x000fd60008000000 */
.L_x_38:
[----:B------:R-:W-:Y:S01]  /*1f90*/  ULEA UR17, UR4, UR13, 0x3 ;  /* 0x0000000d04117291 */ /* 0x000fe2000f8e18ff */
[----:B--2---:R-:W-:Y:S01]  /*1fa0*/  @P3 MOV R2, 0x5000 ;  /* 0x0000500000023802 */ /* 0x004fe20000000f00 */
[----:B--2-4-:R-:W-:Y:S10]  /*1fb0*/  @P0 BRA `(.L_x_33) ;  /* 0x00000000000c0947 */ /* 0x014ff40003800000 */
[----:B------:R-:W-:-:S04]  /*1fc0*/  SHF.L.U32 R3, R12, 0x1f, RZ ;  /* 0x0000001f0c037819 */ /* 0x000fc800000006ff */
[----:B------:R-:W2:Y:S02]  /*1fd0*/  SYNCS.PHASECHK.TRANS64.TRYWAIT P0, [UR17+0x20], R3 ;  /* 0x00002003ff0075a7 */ /* 0x000ea40008001111 */
[----:B--2---:R-:W-:Y:S05]  /*1fe0*/  @!P0 BRA `(.L_x_34) ;  /* 0x0000006000c88947 */ /* 0x004fea0003800000 */
.L_x_33:
[----:B------:R2:W-:Y:S01]  /*1ff0*/  @P3 SYNCS.ARRIVE.TRANS64 RZ, [UR17], R2 ;  /* 0x00000002ffff39a7 */ /* 0x0005e20008000011 */
[----:B------:R-:W-:-:S04]  /*2000*/  ULOP3.LUT UR5, UR21, 0x2, URZ, 0xfc, !UPT ;  /* 0x0000000215057892 */ /* 0x000fc8000f8efcff */
[----:B------:R-:W-:-:S09]  /*2010*/  UISETP.NE.AND UP0, UPT, UR5, 0x2, UPT ;  /* 0x000000020500788c */ /* 0x000fd2000bf05270 */
[----:B------:R-:W-:Y:S05]  /*2020*/  BRA.U UP0, `(.L_x_35) ;  /* 0x0000000100047547 */ /* 0x000fea000b800000 */
[----:B------:R-:W-:Y:S05]  /*2030*/  BPT.TRAP 0x1 ;  /* 0x000000040000795c */ /* 0x000fea0000300000 */
.L_x_35:
[----:B------:R-:W-:Y:S04]  /*2040*/  BSSY.RECONVERGENT B0, `(.L_x_36) ;  /* 0x0000003000007945 */ /* 0x000fe80003800200 */
[----:B------:R-:W-:Y:S05]  /*2050*/  @!P2 BRA `(.L_x_37) ;  /* 0x000000000004a947 */ /* 0x000fea0003800000 */
[----:B------:R-:W-:Y:S05]  /*2060*/  BPT.TRAP 0x1 ;  /* 0x000000040000795c */ /* 0x000fea0000300000 */
.L_x_37:
[----:B------:R-:W-:Y:S05]  /*2070*/  BSYNC.RECONVERGENT B0 ;  /* 0x0000000000007941 */ /* 0x000fea0003800200 */
.L_x_36:
[----:B------:R-:W-:Y:S02]  /*2080*/  UIADD3 UR5, UPT, UPT, UR4, 0x1, URZ ;  /* 0x0000000104057890 */ /* 0x000fe4000fffe0ff */
[----:B------:R-:W-:Y:S02]  /*2090*/  UIADD3 UR14, UP1, UPT, UR26, 0x80, URZ ;  /* 0x000000801a0e7890 */ /* 0x000fe4000ff3e0ff */
[----:B------:R-:W-:Y:S02]  /*20a0*/  UISETP.NE.AND UP0, UPT, UR5, 0x4, UPT ;  /* 0x000000040500788c */ /* 0x000fe4000bf05270 */
[----:B------:R-:W-:Y:S02]  /*20b0*/  ULEA UR16, UR4, UR30, 0xd ;  /* 0x0000001e04107291 */ /* 0x000fe4000f8e68ff */
[----:B------:R-:W-:Y:S02]  /*20c0*/  USEL UR8, URZ, 0x1, UP0 ;  /* 0x00000001ff087887 */ /* 0x000fe40008000000 */
[----:B------:R-:W-:-:S02]  /*20d0*/  USEL UR6, UR5, URZ, UP0 ;  /* 0x000000ff05067287 */ /* 0x000fc40008000000 */
[----:B------:R-:W-:Y:S02]  /*20e0*/  UIADD3 UR22, UP0, UPT, UR26, 0x180, URZ ;  /* 0x000001801a167890 */ /* 0x000fe4000ff1e0ff */
[----:B------:R-:W-:Y:S01]  /*20f0*/  LOP3.LUT R12, R12, UR8, RZ, 0x3c, !PT ;  /* 0x000000080c0c7c12 */ /* 0x000fe2000f8e3cff */
[----:B------:R-:W-:Y:S02]  /*2100*/  ULEA UR8, UR4, UR13, 0xb ;  /* 0x0000000d04087291 */ /* 0x000fe4000f8e58ff */
[----:B------:R-:W-:Y:S01]  /*2110*/  ULEA UR5, UR6, UR13, 0x3 ;  /* 0x0000000d06057291 */ /* 0x000fe2000f8e18ff */
[----:B-1----:R-:W-:Y:S01]  /*2120*/  SHF.L.U32 R0, R12, 0x1f, RZ ;  /* 0x0000001f0c007819 */ /* 0x002fe200000006ff */
[----:B------:R-:W-:Y:S02]  /*2130*/  USHF.L.U32 UR18, UR7, 0x5, URZ ;  /* 0x0000000507127899 */ /* 0x000fe400080006ff */
[----:B------:R-:W-:Y:S02]  /*2140*/  ULOP3.LUT UR17, UR17, 0xfefffff8, URZ, 0xc0, !UPT ;  /* 0xfefffff811117892 */ /* 0x000fe4000f8ec0ff */
[----:B------:R-:W-:-:S02]  /*2150*/  UIADD3.X UR15, UPT, UPT, URZ, UR27, URZ, UP1, !UPT ;  /* 0x0000001bff0f7290 */ /* 0x000fc40008ffe4ff */
[----:B------:R-:W-:Y:S01]  /*2160*/  UPRMT UR4, URZ, 0x5410, UR24 ;  /* 0x00005410ff047896 */ /* 0x000fe20008000018 */
[----:B------:R3:W4:Y:S01]  /*2170*/  SYNCS.PHASECHK.TRANS64.TRYWAIT P0, [UR5+0x20], R0 ;  /* 0x00002000ff0075a7 */ /* 0x0007220008001105 */
[----:B------:R-:W-:Y:S02]  /*2180*/  UIADD3 UR8, UPT, UPT, UR8, 0xe400, URZ ;  /* 0x0000e40008087890 */ /* 0x000fe4000fffe0ff */
[----:B------:R-:W-:Y:S01]  /*2190*/  UIADD3.X UR23, UPT, UPT, URZ, UR27, URZ, UP0, !UPT ;  /* 0x0000001bff177290 */ /* 0x000fe200087fe4ff */
[----:B------:R-:W-:Y:S01]  /*21a0*/  UMOV UR32, 0x0 ;  /* 0x0000000000207882 */ /* 0x000fe20000000000 */
[----:B------:R-:W-:Y:S01]  /*21b0*/  UMOV UR33, 0x10000000 ;  /* 0x1000000000217882 */ /* 0x000fe20000000000 */
[----:B------:R-:W-:Y:S01]  /*21c0*/  UMOV UR19, UR35 ;  /* 0x0000002300137c82 */ /* 0x000fe20008000000 */
[----:B------:R-:W-:Y:S01]  /*21d0*/  UMOV UR20, UR36 ;  /* 0x0000002400147c82 */ /* 0x000fe20008000000 */
[----:B------:R-:W-:Y:S01]  /*21e0*/  UMOV UR12, UR36 ;  /* 0x00000024000c7c82 */ /* 0x000fe20008000000 */
[----:B------:R-:W-:Y:S01]  /*21f0*/  UMOV UR9, UR17 ;  /* 0x0000001100097c82 */ /* 0x000fe20008000000 */
[----:B------:R-:W-:Y:S01]  /*2200*/  UMOV UR10, UR18 ;  /* 0x00000012000a7c82 */ /* 0x000fe20008000000 */
[----:B------:R1:W-:Y:S01]  /*2210*/  UTMALDG.3D.MULTICAST.2CTA [UR16], [UR14], UR4, desc[UR32] ;  /* 0x000020100e0073b4 */ /* 0x0003e20008211804 */
[----:B------:R-:W-:-:S04]  /*2220*/  UIADD3 UR7, UPT, UPT, UR7, 0x1, URZ ;  /* 0x0000000107077890 */ /* 0x000fc8000fffe0ff */
[----:B------:R-:W-:Y:S01]  /*2230*/  UISETP.NE.AND UP0, UPT, UR7, UR25, UPT ;  /* 0x000000190700728c */ /* 0x000fe2000bf05270 */
[----:B------:R3:W-:Y:S01]  /*2240*/  UTMALDG.3D.2CTA [UR8], [UR22], desc[UR32] ;  /* 0x00002008160075b4 */ /* 0x0007e20008211000 */
[----:B-1----:R-:W-:-:S07]  /*2250*/  UMOV UR4, UR6 ;  /* 0x0000000600047c82 */ /* 0x002fce0008000000 */
[----:B---3--:R-:W-:Y:S05]  /*2260*/  BRA.U UP0, `(.L_x_38) ;  /* 0xfffffffd00487547 */ /* 0x008fea000b83ffff */
.L_x_32:
[C---:B------:R-:W-:Y:S01]  /*2270*/  LEA R3, R11.reuse, UR13, 0x3 ;  /* 0x0000000d0b037c11 */ /* 0x040fe2000f8e18ff */
[----:B------:R-:W-:Y:S01]  /*2280*/  NOP ;  /* 0x0000000000007918 */ /* 0x000fe20000000000 */
[----:B-1----:R-:W-:Y:S02]  /*2290*/  SHF.L.U32 R0, R10, 0x1f, RZ ;  /* 0x0000001f0a007819 */ /* 0x002fe400000006ff */
[----:B------:R-:W-:Y:S02]  /*22a0*/  LEA R5, R11, UR13, 0x4 ;  /* 0x0000000d0b057c11 */ /* 0x000fe4000f8e20ff */
[----:B--2-4-:R-:W1:Y:S02]  /*22b0*/  SYNCS.PHASECHK.TRANS64.TRYWAIT P0, [R3+URZ+0x80], R0 ;  /* 0x00008000030075a7 */ /* 0x014e6400080011ff */
[----:B-1----:R-:W-:Y:S05]  /*22c0*/  @!P0 BRA `(.L_x_39) ;  /* 0x0000006000288947 */ /* 0x002fea0003800000 */
.L_x_136:
[----:B------:R-:W2:Y:S01]  /*22d0*/  LDS.128 R4, [R5+0x110] ;  /* 0x0001100005047984 */ /* 0x000ea20000000c00 */
[----:B------:R-:W-:Y:S01]  /*22e0*/  UISETP.GE.AND UP0, UPT, UR40, 0x1, UPT ;  /* 0x000000012800788c */ /* 0x000fe2000bf06270 */
[----:B------:R-:W-:Y:S01]  /*22f0*/  @!PT LDS RZ, [RZ] ;  /* 0x00000000fffff984 */ /* 0x000fe20000000800 */
[----:B------:R-:W-:Y:S01]  /*2300*/  @!PT LDS RZ, [RZ] ;  /* 0x00000000fffff984 */ /* 0x000fe20000000800 */
[----:B------:R-:W-:Y:S01]  /*2310*/  @!PT LDS RZ, [RZ] ;  /* 0x00000000fffff984 */ /* 0x000fe20000000800 */
[----:B------:R-:W-:Y:S01]  /*2320*/  @!PT LDS RZ, [RZ] ;  /* 0x00000000fffff984 */ /* 0x000fe20000000800 */
[----:B------:R3:W-:Y:S06]  /*2330*/  MEMBAR.ALL.CTA ;  /* 0x0000000000007992 */ /* 0x0007ec0000008000 */
[----:B---3--:R-:W3:Y:S01]  /*2340*/  FENCE.VIEW.ASYNC.S ;  /* 0x00000000000073c6 */ /* 0x008ee20000000000 */
[----:B--2---:R-:W-:-:S13]  /*2350*/  LOP3.LUT P0, RZ, R6, 0x1, RZ, 0xc0, !PT ;  /* 0x0000000106ff7812 */ /* 0x004fda000780c0ff */
[----:B---3--:R-:W-:Y:S01]  /*2360*/  VOTEU.ANY UP1, P0 ;  /* 0x0000000000ff7886 */ /* 0x008fe20000020100 */
[----:B------:R-:W-:-:S13]  /*2370*/  PLOP3.LUT P0, PT, PT, PT, UP1, 0x80, 0x8 ;  /* 0x000000000008781c */ /* 0x000fda0003f0f018 */
[----:B-1----:R-:W-:Y:S02]  /*2380*/  @P0 LOP3.LUT R0, R5, 0xffff, RZ, 0xc0, !PT ;  /* 0x0000ffff05000812 */ /* 0x002fe400078ec0ff */
[----:B------:R-:W-:Y:S02]  /*2390*/  @P0 MOV R2, R4 ;  /* 0x0000000400020202 */ /* 0x000fe40000000f00 */
[----:B------:R-:W-:Y:S01]  /*23a0*/  @P0 R2UR UR5, R0 ;  /* 0x00000000000502ca */ /* 0x000fe200000e0000 */
[----:B------:R-:W-:Y:S01]  /*23b0*/  VIADD R0, R3, 0x90 ;  /* 0x0000009003007836 */ /* 0x000fe20000000000 */
[----:B------:R-:W-:Y:S02]  /*23c0*/  @P0 SHF.R.U32.HI R4, RZ, 0x10, R5 ;  /* 0x00000010ff040819 */ /* 0x000fe40000011605 */
[----:B------:R-:W-:Y:S02]  /*23d0*/  @P0 R2UR UR7, R2 ;  /* 0x00000000020702ca */ /* 0x000fe400000e0000 */
[----:B------:R-:W-:-:S02]  /*23e0*/  PRMT R0, RZ, 0x654, R0 ;  /* 0x00000654ff007816 */ /* 0x000fc40000000000 */
[----:B------:R-:W-:Y:S02]  /*23f0*/  @P0 R2UR UR4, R4 ;  /* 0x00000000040402ca */ /* 0x000fe400000e0000 */
[----:B------:R1:W-:Y:S03]  /*2400*/  SYNCS.ARRIVE.TRANS64.RED.A1T0 RZ, [R0+URZ], RZ ;  /* 0x000000ff00ff79a7 */ /* 0x0003e600081004ff */
[----:B------:R-:W-:-:S04]  /*2410*/  @UP1 UMOV UR31, UR5 ;  /* 0x00000005001f1c82 */ /* 0x000fc80008000000 */
[----:B------:R-:W-:-:S04]  /*2420*/  @UP1 UMOV UR37, UR7 ;  /* 0x0000000700251c82 */ /* 0x000fc80008000000 */
[----:B------:R-:W-:Y:S01]  /*2430*/  @UP1 UMOV UR36, UR4 ;  /* 0x0000000400241c82 */ /* 0x000fe20008000000 */
[----:B------:R-:W-:Y:S05]  /*2440*/  BRA.U !UP0, `(.L_x_40) ;  /* 0x0000000108d47547 */ /* 0x000fea000b800000 */
[----:B------:R-:W2:Y:S01]  /*2450*/  LDCU.128 UR16, c[0x0][0xb10] ;  /* 0x00016200ff1077ac */ /* 0x000ea20008000c00 */
[----:B------:R-:W3:Y:S01]  /*2460*/  LDCU UR12, c[0x0][0xb20] ;  /* 0x00016400ff0c77ac */ /* 0x000ee20008000800 */
[----:B------:R-:W4:Y:S01]  /*2470*/  LDCU UR20, c[0x0][0xb0c] ;  /* 0x00016180ff1477ac */ /* 0x000f220008000800 */
[----:B------:R-:W1:Y:S01]  /*2480*/  LDCU.64 UR8, c[0x0][0xb28] ;  /* 0x00016500ff0877ac */ /* 0x000e620008000a00 */
[----:B------:R-:W-:Y:S02]  /*2490*/  UISETP.NE.AND UP3, UPT, UR40, 0x1, UPT ;  /* 0x000000012800788c */ /* 0x000fe4000bf65270 */
[----:B--2---:R-:W-:Y:S02]  /*24a0*/  UIMAD.WIDE.U32 UR10, UR38, UR19, URZ ;  /* 0x00000013260a72a5 */ /* 0x004fe4000f8e00ff */
[----:B------:R-:W-:Y:S02]  /*24b0*/  UIMAD.WIDE.U32 UR4, UR39, UR16, URZ ;  /* 0x00000010270472a5 */ /* 0x000fe4000f8e00ff */
[----:B------:R-:W-:-:S02]  /*24c0*/  UISETP.NE.AND UP0, UPT, UR18, 0x1, UPT ;  /* 0x000000011200788c */ /* 0x000fc4000bf05270 */
[----:B------:R-:W-:Y:S01]  /*24d0*/  UIMAD.WIDE.U32 UR22, UR31, UR19, URZ ;  /* 0x000000131f1672a5 */ /* 0x000fe2000f8e00ff */
[----:B------:R-:W-:Y:S02]  /*24e0*/  UMOV UR10, UR11 ;  /* 0x0000000b000a7c82 */ /* 0x000fe40008000000 */
[----:B------:R-:W-:Y:S01]  /*24f0*/  UMOV UR4, UR5 ;  /* 0x0000000500047c82 */ /* 0x000fe20008000000 */
[----:B---3--:R-:W-:Y:S02]  /*2500*/  USHF.R.U32.HI UR10, URZ, UR12, UR10 ;  /* 0x0000000cff0a7299 */ /* 0x008fe4000801160a */
[----:B----4-:R-:W-:Y:S02]  /*2510*/  UISETP.NE.AND UP2, UPT, UR20, 0x1, UPT ;  /* 0x000000011400788c */ /* 0x010fe4000bf45270 */
[----:B------:R-:W-:Y:S02]  /*2520*/  USHF.R.U32.HI UR4, URZ, UR17, UR4 ;  /* 0x00000011ff047299 */ /* 0x000fe40008011604 */
[----:B------:R-:W-:-:S02]  /*2530*/  USEL UR5, UR38, UR10, !UP0 ;  /* 0x0000000a26057287 */ /* 0x000fc4000c000000 */
[----:B------:R-:W-:Y:S02]  /*2540*/  USEL UR7, UR39, UR4, !UP2 ;  /* 0x0000000427077287 */ /* 0x000fe4000d000000 */
[----:B-1----:R-:W-:Y:S01]  /*2550*/  UIMAD.WIDE.U32 UR10, UR5, UR8, URZ ;  /* 0x00000008050a72a5 */ /* 0x002fe2000f8e00ff */
[----:B------:R-:W-:Y:S01]  /*2560*/  UMOV UR4, UR23 ;  /* 0x0000001700047c82 */ /* 0x000fe20008000000 */
[----:B------:R-:W-:Y:S02]  /*2570*/  UIMAD.WIDE.U32 UR14, UR37, UR16, URZ ;  /* 0x00000010250e72a5 */ /* 0x000fe4000f8e00ff */
[----:B------:R-:W-:-:S03]  /*2580*/  UIMAD.WIDE.U32 UR22, UR7, UR8, URZ ;  /* 0x00000008071672a5 */ /* 0x000fc6000f8e00ff */
[----:B------:R-:W-:Y:S01]  /*2590*/  UMOV UR10, UR11 ;  /* 0x0000000b000a7c82 */ /* 0x000fe20008000000 */
[----:B------:R-:W-:Y:S02]  /*25a0*/  USHF.R.U32.HI UR4, URZ, UR12, UR4 ;  /* 0x0000000cff047299 */ /* 0x000fe40008011604 */
[----:B------:R-:W-:Y:S01]  /*25b0*/  @UP3 USHF.R.U32.HI UR5, URZ, UR9, UR10 ;  /* 0x00000009ff053299 */ /* 0x000fe2000801160a */
[----:B------:R-:W-:Y:S01]  /*25c0*/  UMOV UR14, UR15 ;  /* 0x0000000f000e7c82 */ /* 0x000fe20008000000 */
[----:B------:R-:W-:Y:S01]  /*25d0*/  UMOV UR22, UR23 ;  /* 0x0000001700167c82 */ /* 0x000fe20008000000 */
[----:B------:R-:W-:Y:S02]  /*25e0*/  USHF.R.U32.HI UR17, URZ, UR17, UR14 ;  /* 0x00000011ff117299 */ /* 0x000fe4000801160e */
[----:B------:R-:W-:Y:S02]  /*25f0*/  USEL UR4, UR31, UR4, !UP0 ;  /* 0x000000041f047287 */ /* 0x000fe4000c000000 */
[----:B------:R-:W-:-:S02]  /*2600*/  @UP3 USHF.R.U32.HI UR7, URZ, UR9, UR22 ;  /* 0x00000009ff073299 */ /* 0x000fc40008011616 */
[----:B------:R-:W-:Y:S02]  /*2610*/  UIMAD UR10, UR40, UR5, URZ ;  /* 0x00000005280a72a4 */ /* 0x000fe4000f8e02ff */
[----:B------:R-:W-:Y:S02]  /*2620*/  USEL UR5, UR37, UR17, !UP2 ;  /* 0x0000001125057287 */ /* 0x000fe4000d000000 */
[----:B------:R-:W-:Y:S02]  /*2630*/  UIMAD UR12, UR40, UR7, URZ ;  /* 0x00000007280c72a4 */ /* 0x000fe4000f8e02ff */
[----:B------:R-:W-:Y:S02]  /*2640*/  UISETP.GE.AND UP0, UPT, UR4, UR10, UPT ;  /* 0x0000000a0400728c */ /* 0x000fe4000bf06270 */
[----:B------:R-:W-:Y:S02]  /*2650*/  UIMAD.WIDE.U32 UR10, UR4, UR8, URZ ;  /* 0x00000008040a72a5 */ /* 0x000fe4000f8e00ff */
[----:B------:R-:W-:-:S02]  /*2660*/  UISETP.GE.OR UP0, UPT, UR5, UR12, UP0 ;  /* 0x0000000c0500728c */ /* 0x000fc40008706670 */
[----:B------:R-:W-:Y:S02]  /*2670*/  UIMAD.WIDE.U32 UR14, UR5, UR8, URZ ;  /* 0x00000008050e72a5 */ /* 0x000fe4000f8e00ff */
[----:B------:R-:W-:Y:S01]  /*2680*/  UIADD3 UR12, UPT, UPT, -UR5, URZ, URZ ;  /* 0x000000ff050c7290 */ /* 0x000fe2000fffe1ff */
[----:B------:R-:W-:Y:S01]  /*2690*/  UMOV UR10, UR11 ;  /* 0x0000000b000a7c82 */ /* 0x000fe20008000000 */
[----:B------:R-:W-:Y:S02]  /*26a0*/  UIADD3 UR11, UPT, UPT, -UR4, URZ, URZ ;  /* 0x000000ff040b7290 */ /* 0x000fe4000fffe1ff */
[----:B------:R-:W-:-:S03]  /*26b0*/  USHF.R.U32.HI UR10, URZ, UR9, UR10 ;  /* 0x00000009ff0a7299 */ /* 0x000fc6000801160a */
[----:B------:R-:W-:Y:S01]  /*26c0*/  @!UP0 UMOV UR8, UR15 ;  /* 0x0000000f00088c82 */ /* 0x000fe20008000000 */
[----:B------:R-:W-:Y:S02]  /*26d0*/  UIMAD UR11, UR18, UR11, UR31 ;  /* 0x0000000b120b72a4 */ /* 0x000fe4000f8e021f */
[----:B------:R-:W-:Y:S02]  /*26e0*/  USEL UR10, UR4, UR10, !UP3 ;  /* 0x0000000a040a7287 */ /* 0x000fe4000d800000 */
[----:B------:R-:W-:Y:S02]  /*26f0*/  @!UP0 USHF.R.U32.HI UR8, URZ, UR9, UR8 ;  /* 0x00000009ff088299 */ /* 0x000fe40008011608 */
[----:B------:R-:W-:Y:S02]  /*2700*/  UIADD3 UR9, UPT, UPT, -UR10, URZ, URZ ;  /* 0x000000ff0a097290 */ /* 0x000fe4000fffe1ff */
[----:B------:R-:W-:Y:S02]  /*2710*/  @!UP0 USEL UR8, UR5, UR8, !UP3 ;  /* 0x0000000805088287 */ /* 0x000fe4000d800000 */
[----:B------:R-:W-:-:S02]  /*2720*/  UIMAD UR9, UR40, UR9, UR4 ;  /* 0x00000009280972a4 */ /* 0x000fc4000f8e0204 */
[----:B------:R-:W-:Y:S02]  /*2730*/  @!UP0 UIADD3 UR10, UPT, UPT, UR10, -UR8, URZ ;  /* 0x800000080a0a8290 */ /* 0x000fe4000fffe0ff */
[----:B------:R-:W-:Y:S02]  /*2740*/  @!UP0 UIMAD UR8, UR9, UR7, UR8 ;  /* 0x00000007090882a4 */ /* 0x000fe4000f8e0208 */
[----:B------:R-:W-:Y:S02]  /*2750*/  @!UP0 UIMAD UR4, UR40, UR10, UR5 ;  /* 0x0000000a280482a4 */ /* 0x000fe4000f8e0205 */
[----:B------:R-:W-:Y:S02]  /*2760*/  UIMAD UR7, UR20, UR12, UR37 ;  /* 0x0000000c140772a4 */ /* 0x000fe4000f8e0225 */
[----:B------:R-:W-:Y:S01]  /*2770*/  UIMAD UR31, UR4, UR18, UR11 ;  /* 0x00000012041f72a4 */ /* 0x000fe2000f8e020b */
[----:B------:R-:W-:Y:S02]  /*2780*/  @!UP0 UMOV UR5, UR8 ;  /* 0x0000000800058c82 */ /* 0x000fe40008000000 */
[----:B------:R-:W-:-:S12]  /*2790*/  UIMAD UR37, UR5, UR20, UR7 ;  /* 0x00000014052572a4 */ /* 0x000fd8000f8e0207 */
.L_x_40:
[----:B------:R-:W2:Y:S02]  /*27a0*/  LDCU UR4, c[0x0][0xb30] ;  /* 0x00016600ff0477ac */ /* 0x000ea40008000800 */
[----:B--2---:R-:W-:-:S09]  /*27b0*/  UISETP.NE.AND UP0, UPT, UR4, 0x1, UPT ;  /* 0x000000010400788c */ /* 0x004fd2000bf05270 */
[----:B------:R-:W-:Y:S05]  /*27c0*/  BRA.U UP0, `(.L_x_41) ;  /* 0x0000000100447547 */ /* 0x000fea000b800000 */
[----:B------:R-:W2:Y:S01]  /*27d0*/  LDCU.128 UR16, c[0x0][0xb10] ;  /* 0x00016200ff1077ac */ /* 0x000ea20008000c00 */
[----:B------:R-:W3:Y:S01]  /*27e0*/  LDCU UR10, c[0x0][0xb0c] ;  /* 0x00016180ff0a77ac */ /* 0x000ee20008000800 */
[----:B------:R-:W4:Y:S01]  /*27f0*/  LDCU UR7, c[0x0][0xb20] ;  /* 0x00016400ff0777ac */ /* 0x000f220008000800 */
[----:B--2---:R-:W-:Y:S02]  /*2800*/  UIMAD.WIDE.U32 UR8, UR37, UR16, URZ ;  /* 0x00000010250872a5 */ /* 0x004fe4000f8e00ff */
[----:B------:R-:W-:Y:S02]  /*2810*/  UIMAD.WIDE.U32 UR4, UR31, UR19, URZ ;  /* 0x000000131f0472a5 */ /* 0x000fe4000f8e00ff */
[----:B---3--:R-:W-:Y:S02]  /*2820*/  UISETP.NE.AND UP2, UPT, UR10, 0x1, UPT ;  /* 0x000000010a00788c */ /* 0x008fe4000bf45270 */
[----:B------:R-:W-:Y:S01]  /*2830*/  UISETP.NE.AND UP0, UPT, UR18, 0x1, UPT ;  /* 0x000000011200788c */ /* 0x000fe2000bf05270 */
[----:B------:R-:W-:-:S02]  /*2840*/  UMOV UR8, UR9 ;  /* 0x0000000900087c82 */ /* 0x000fc40008000000 */
[----:B------:R-:W-:Y:S01]  /*2850*/  UMOV UR4, UR5 ;  /* 0x0000000500047c82 */ /* 0x000fe20008000000 */
[----:B------:R-:W-:Y:S02]  /*2860*/  USHF.R.U32.HI UR17, URZ, UR17, UR8 ;  /* 0x00000011ff117299 */ /* 0x000fe40008011608 */
[----:B----4-:R-:W-:Y:S02]  /*2870*/  USHF.R.U32.HI UR4, URZ, UR7, UR4 ;  /* 0x00000007ff047299 */ /* 0x010fe40008011604 */
[----:B------:R-:W-:Y:S02]  /*2880*/  USEL UR5, UR37, UR17, !UP2 ;  /* 0x0000001125057287 */ /* 0x000fe4000d000000 */
[----:B------:R-:W-:-:S04]  /*2890*/  USEL UR4, UR31, UR4, !UP0 ;  /* 0x000000041f047287 */ /* 0x000fc8000c000000 */
[----:B------:R-:W-:Y:S02]  /*28a0*/  UIADD3 UR7, UPT, UPT, UR5, -UR4, URZ ;  /* 0x8000000405077290 */ /* 0x000fe4000fffe0ff */
[----:B------:R-:W-:Y:S02]  /*28b0*/  UIADD3 UR4, UPT, UPT, -UR5, UR4, URZ ;  /* 0x0000000405047290 */ /* 0x000fe4000fffe1ff */
[----:B------:R-:W-:Y:S02]  /*28c0*/  UIMAD UR31, UR7, UR18, UR31 ;  /* 0x00000012071f72a4 */ /* 0x000fe4000f8e021f */
[----:B------:R-:W-:-:S12]  /*28d0*/  UIMAD UR37, UR4, UR10, UR37 ;  /* 0x0000000a042572a4 */ /* 0x000fd8000f8e0225 */
.L_x_41:
[----:B------:R-:W-:Y:S01]  /*28e0*/  VIADD R11, R11, 0x1 ;  /* 0x000000010b0b7836 */ /* 0x000fe20000000000 */
[----:B------:R-:W-:Y:S02]  /*28f0*/  R2UR UR5, R87 ;  /* 0x00000000570572ca */ /* 0x000fe400000e0000 */
[----:B------:R-:W-:Y:S02]  /*2900*/  R2UR UR4, R86 ;  /* 0x00000000560472ca */ /* 0x000fe400000e0000 */
[C---:B------:R-:W-:Y:S02]  /*2910*/  ISETP.NE.AND P0, PT, R11.reuse, 0x2, PT ;  /* 0x000000020b00780c */ /* 0x040fe40003f05270 */
[----:B------:R-:W-:Y:S02]  /*2920*/  PLOP3.LUT P1, PT, PT, PT, PT, 0x80, 0x8 ;  /* 0x000000000008781c */ /* 0x000fe40003f2f070 */
[----:B------:R-:W-:Y:S02]  /*2930*/  SEL R3, RZ, 0x1, P0 ;  /* 0x00000001ff037807 */ /* 0x000fe40000000000 */
[----:B------:R-:W-:-:S02]  /*2940*/  SEL R11, R11, RZ, P0 ;  /* 0x000000ff0b0b7207 */ /* 0x000fc40000000000 */
[----:B------:R-:W-:Y:S01]  /*2950*/  LOP3.LUT R10, R10, R3, RZ, 0x3c, !PT ;  /* 0x000000030a0a7212 */ /* 0x000fe200078e3cff */
[----:B------:R-:W-:Y:S02]  /*2960*/  UIADD3 UR25, UPT, UPT, UR37, UR5, URZ ;  /* 0x0000000525197290 */ /* 0x000fe4000fffe0ff */
[----:B------:R-:W-:Y:S01]  /*2970*/  UIADD3 UR32, UPT, UPT, UR31, UR4, URZ ;  /* 0x000000041f207290 */ /* 0x000fe2000fffe0ff */
[----:B------:R-:W-:Y:S11]  /*2980*/  BRA.U UP1, `(.L_x_42) ;  /* 0xfffffff101387547 */ /* 0x000ff6000b83ffff */
[----:B------:R-:W-:Y:S01]  /*2990*/  UIADD3 UR13, UPT, UPT, UR13, 0x20, URZ ;  /* 0x000000200d0d7890 */ /* 0x000fe2000fffe0ff */
[----:B------:R-:W-:-:S03]  /*29a0*/  SHF.L.U32 R3, R12, 0x1f, RZ ;  /* 0x0000001f0c037819 */ /* 0x000fc600000006ff */
[----:B------:R-:W-:-:S09]  /*29b0*/  ULEA UR4, UR6, UR13, 0x3 ;  /* 0x0000000d06047291 */ /* 0x000fd2000f8e18ff */
[----:B------:R-:W2:Y:S02]  /*29c0*/  SYNCS.PHASECHK.TRANS64.TRYWAIT P0, [UR4], R3 ;  /* 0x00000003ff0075a7 */ /* 0x000ea40008001104 */
[----:B--2---:R-:W-:Y:S05]  /*29d0*/  @!P0 BRA `(.L_x_43) ;  /* 0x0000005800788947 */ /* 0x004fea0003800000 */
.L_x_138:
[----:B------:R-:W-:-:S04]  /*29e0*/  UIADD3 UR4, UPT, UPT, UR6, 0x1, URZ ;  /* 0x0000000106047890 */ /* 0x000fc8000fffe0ff */
[----:B------:R-:W-:-:S04]  /*29f0*/  UISETP.NE.AND UP0, UPT, UR4, 0x4, UPT ;  /* 0x000000040400788c */ /* 0x000fc8000bf05270 */
[----:B------:R-:W-:Y:S02]  /*2a00*/  USEL UR6, URZ, 0x1, UP0 ;  /* 0x00000001ff067887 */ /* 0x000fe40008000000 */
[----:B------:R-:W-:-:S04]  /*2a10*/  USEL UR4, UR4, URZ, UP0 ;  /* 0x000000ff04047287 */ /* 0x000fc80008000000 */
[----:B------:R-:W-:Y:S01]  /*2a20*/  ULEA UR5, UR4, UR13, 0x3 ;  /* 0x0000000d04057291 */ /* 0x000fe2000f8e18ff */
[----:B------:R-:W-:-:S04]  /*2a30*/  LOP3.LUT R2, R12, UR6, RZ, 0x3c, !PT ;  /* 0x000000060c027c12 */ /* 0x000fc8000f8e3cff */
[----:B-1----:R-:W-:-:S04]  /*2a40*/  SHF.L.U32 R3, R2, 0x1f, RZ ;  /* 0x0000001f02037819 */ /* 0x002fc800000006ff */
[----:B------:R-:W1:Y:S02]  /*2a50*/  SYNCS.PHASECHK.TRANS64.TRYWAIT P0, [UR5], R3 ;  /* 0x00000003ff0075a7 */ /* 0x000e640008001105 */
[----:B-1----:R-:W-:Y:S05]  /*2a60*/  @!P0 BRA `(.L_x_44) ;  /* 0x00000058006c8947 */ /* 0x002fea0003800000 */
.L_x_140:
        /* <DEDUP_REMOVED lines=9> */
.L_x_142:
[----:B------:R-:W-:-:S04]  /*2b00*/  UIADD3 UR4, UPT, UPT, UR4, 0x1, URZ ;  /* 0x0000000104047890 */ /* 0x000fc8000fffe0ff */
[----:B------:R-:W-:-:S04]  /*2b10*/  UISETP.NE.AND UP0, UPT, UR4, 0x4, UPT ;  /* 0x000000040400788c */ /* 0x000fc8000bf05270 */
[----:B------:R-:W-:Y:S02]  /*2b20*/  USEL UR5, URZ, 0x1, UP0 ;  /* 0x00000001ff057887 */ /* 0x000fe40008000000 */
[----:B------:R-:W-:-:S04]  /*2b30*/  USEL UR4, UR4, URZ, UP0 ;  /* 0x000000ff04047287 */ /* 0x000fc80008000000 */
[----:B------:R-:W-:Y:S01]  /*2b40*/  ULEA UR4, UR4, UR13, 0x3 ;  /* 0x0000000d04047291 */ /* 0x000fe2000f8e18ff */
[----:B-1----:R-:W-:-:S04]  /*2b50*/  LOP3.LUT R3, R2, UR5, RZ, 0x3c, !PT ;  /* 0x0000000502037c12 */ /* 0x002fc8000f8e3cff */
[----:B------:R-:W-:Y:S01]  /*2b60*/  SHF.L.U32 R3, R3, 0x1f, RZ ;  /* 0x0000001f03037819 */ /* 0x000fe200000006ff */
[----:B------:R-:W-:-:S07]  /*2b70*/  IMAD.U32 R0, RZ, RZ, UR4 ;  /* 0x00000004ff007e24 */ /* 0x000fce000f8e00ff */
.L_x_46:
[----:B-1----:R1:W2:Y:S02]  /*2b80*/  SYNCS.PHASECHK.TRANS64.TRYWAIT P0, [R0+URZ], R3 ;  /* 0x00000003000075a7 */ /* 0x0022a400080011ff */
[----:B--2---:R-:W-:Y:S05]  /*2b90*/  @!P0 NANOSLEEP.SYNCS 0x989680 ;  /* 0x009896800000895d */ /* 0x004fea0003900000 */
[----:B------:R-:W2:Y:S02]  /*2ba0*/  @!P0 SYNCS.PHASECHK.TRANS64 P0, [R0+URZ], R3 ;  /* 0x00000003000085a7 */ /* 0x000ea400080010ff */
[----:B--2---:R-:W-:Y:S05]  /*2bb0*/  @P0 EXIT ;  /* 0x000000000000094d */ /* 0x004fea0003800000 */
[----:B------:R-:W-:Y:S05]  /*2bc0*/  BRA `(.L_x_46) ;  /* 0xfffffffc00ec7947 */ /* 0x000fea000383ffff */
.L_x_22:
[----:B------:R-:W1:Y:S02]  /*2bd0*/  S2UR UR4, SR_CgaCtaId ;  /* 0x00000000000479c3 */ /* 0x000e640000008800 */
[----:B-1----:R-:W-:-:S04]  /*2be0*/  UISETP.NE.AND UP0, UPT, UR4, URZ, UPT ;  /* 0x000000ff0400728c */ /* 0x002fc8000bf05270 */
[----:B------:R-:W-:-:S09]  /*2bf0*/  UISETP.NE.OR UP0, UPT, UR13, 0x1, UP0 ;  /* 0x000000010d00788c */ /* 0x000fd20008705670 */
[----:B------:R-:W-:Y:S05]  /*2c00*/  BRA.U UP0, `(.L_x_47) ;  /* 0x00000005004c7547 */ /* 0x000fea000b800000 */
[----:B------:R-:W1:Y:S01]  /*2c10*/  S2UR UR5, SR_CgaCtaId ;  /* 0x00000000000579c3 */ /* 0x000e620000008800 */
[----:B------:R-:W-:Y:S01]  /*2c20*/  UMOV UR4, 0x400 ;  /* 0x0000040000047882 */ /* 0x000fe20000000000 */
[----:B------:R-:W-:Y:S01]  /*2c30*/  ISETP.GE.U32.AND P2, PT, R3, 0x4, PT ;  /* 0x000000040300780c */ /* 0x000fe20003f46070 */
[----:B------:R-:W-:Y:S01]  /*2c40*/  IMAD.MOV.U32 R12, RZ, RZ, 0x1 ;  /* 0x00000001ff0c7424 */ /* 0x000fe200078e00ff */
[----:B------:R-:W-:Y:S02]  /*2c50*/  CS2R R10, SRZ ;  /* 0x00000000000a7805 */ /* 0x000fe4000001ff00 */
[----:B------:R-:W-:Y:S01]  /*2c60*/  CS2R R8, SRZ ;  /* 0x0000000000087805 */ /* 0x000fe2000001ff00 */
[----:B-1----:R-:W-:-:S03]  /*2c70*/  ULEA UR6, UR5, UR4, 0x18 ;  /* 0x0000000405067291 */ /* 0x002fc6000f8ec0ff */
[----:B------:R-:W-:-:S09]  /*2c80*/  UMOV UR5, URZ ;  /* 0x000000ff00057c82 */ /* 0x000fd20008000000 */
.L_x_51:
[----:B------:R-:W-:Y:S02]  /*2c90*/  LEA R0, R8, UR6, 0x3 ;  /* 0x0000000608007c11 */ /* 0x000fe4000f8e18ff */
[----:B------:R-:W-:-:S03]  /*2ca0*/  SHF.L.U32 R5, R9, 0x1f, RZ ;  /* 0x0000001f09057819 */ /* 0x000fc600000006ff */
[----:B------:R-:W-:Y:S01]  /*2cb0*/  VIADD R4, R0, 0xf0 ;  /* 0x000000f000047836 */ /* 0x000fe20000000000 */
[----:B------:R-:W1:Y:S02]  /*2cc0*/  SYNCS.PHASECHK.TRANS64.TRYWAIT P0, [R0+URZ+0xe0], R5 ;  /* 0x0000e005000075a7 */ /* 0x000e6400080011ff */
[----:B-1----:R-:W-:Y:S05]  /*2cd0*/  @!P0 BRA `(.L_x_48) ;  /* 0x0000005800008947 */ /* 0x002fea0003800000 */
.L_x_143:
[----:B------:R-:W-:Y:S01]  /*2ce0*/  ULEA UR4, UR5, UR6, 0x3 ;  /* 0x0000000605047291 */ /* 0x000fe2000f8e18ff */
[----:B------:R-:W-:Y:S01]  /*2cf0*/  PRMT R4, RZ, 0x654, R4 ;  /* 0x00000654ff047816 */ /* 0x000fe20000000004 */
[----:B-1----:R-:W-:Y:S01]  /*2d00*/  @!P2 IMAD.MOV.U32 R5, RZ, RZ, 0x10 ;  /* 0x00000010ff05a424 */ /* 0x002fe200078e00ff */
[----:B------:R-:W-:Y:S01]  /*2d10*/  SHF.L.U32 R7, R12, 0x1f, RZ ;  /* 0x0000001f0c077819 */ /* 0x000fe200000006ff */
[----:B------:R-:W-:Y:S01]  /*2d20*/  UIADD3 UR7, UPT, UPT, UR4, 0x80, URZ ;  /* 0x0000008004077890 */ /* 0x000fe2000fffe0ff */
[----:B------:R1:W-:Y:S05]  /*2d30*/  SYNCS.ARRIVE.TRANS64.RED.A1T0 RZ, [R4+URZ], RZ ;  /* 0x000000ff04ff79a7 */ /* 0x0003ea00081004ff */
[----:B------:R-:W-:Y:S01]  /*2d40*/  IMAD.U32 R0, RZ, RZ, UR7 ;  /* 0x00000007ff007e24 */ /* 0x000fe2000f8e00ff */
[----:B------:R-:W2:Y:S04]  /*2d50*/  SYNCS.PHASECHK.TRANS64.TRYWAIT P0, [UR4+0x90], R7 ;  /* 0x00009007ff0075a7 */ /* 0x000ea80008001104 */
[----:B------:R-:W-:Y:S01]  /*2d60*/  PRMT R13, R3, 0x654, R0 ;  /* 0x00000654030d7816 */ /* 0x000fe20000000000 */
[----:B-12---:R-:W-:Y:S06]  /*2d70*/  @!P0 BRA `(.L_x_49) ;  /* 0x0000005400ec8947 */ /* 0x006fec0003800000 */
.L_x_145:
[----:B------:R-:W-:Y:S01]  /*2d80*/  ULEA UR8, UR5, UR6, 0x4 ;  /* 0x0000000605087291 */ /* 0x000fe2000f8e20ff */
[----:B------:R-:W-:Y:S01]  /*2d90*/  SEL R2, R13, R2, !P2 ;  /* 0x000000020d027207 */ /* 0x000fe20005000000 */
[----:B------:R-:W-:Y:S01]  /*2da0*/  UIADD3 UR9, UPT, UPT, UR4, 0x80, URZ ;  /* 0x0000008004097890 */ /* 0x000fe2000fffe0ff */
[----:B-1----:R-:W-:Y:S01]  /*2db0*/  LEA R0, R11, UR6, 0x3 ;  /* 0x000000060b007c11 */ /* 0x002fe2000f8e18ff */
[----:B------:R-:W-:Y:S01]  /*2dc0*/  UIADD3 UR8, UPT, UPT, UR8, 0x110, URZ ;  /* 0x0000011008087890 */ /* 0x000fe2000fffe0ff */
[----:B------:R1:W-:Y:S01]  /*2dd0*/  @!P2 SYNCS.ARRIVE.TRANS64.RED RZ, [R2+URZ], R5 ;  /* 0x0000000502ffa9a7 */ /* 0x0003e200080004ff */
[----:B------:R-:W-:Y:S01]  /*2de0*/  UIADD3 UR4, UPT, UPT, UR5, 0x1, URZ ;  /* 0x0000000105047890 */ /* 0x000fe2000fffe0ff */
[----:B------:R-:W-:-:S03]  /*2df0*/  VIADD R8, R8, 0x1 ;  /* 0x0000000108087836 */ /* 0x000fc60000000000 */
[----:B------:R-:W-:Y:S02]  /*2e00*/  UISETP.NE.AND UP0, UPT, UR4, 0x2, UPT ;  /* 0x000000020400788c */ /* 0x000fe4000bf05270 */
[----:B------:R-:W-:Y:S01]  /*2e10*/  ISETP.NE.AND P0, PT, R8, 0x2, PT ;  /* 0x000000020800780c */ /* 0x000fe20003f05270 */
[----:B------:R-:W-:Y:S06]  /*2e20*/  UGETNEXTWORKID.BROADCAST [UR8], [UR9] ;  /* 0x00000000080073ca */ /* 0x000fec0008000100 */
[----:B------:R-:W-:Y:S02]  /*2e30*/  USEL UR7, URZ, 0x1, UP0 ;  /* 0x00000001ff077887 */ /* 0x000fe40008000000 */
[----:B------:R-:W-:-:S04]  /*2e40*/  USEL UR5, UR4, URZ, UP0 ;  /* 0x000000ff04057287 */ /* 0x000fc80008000000 */
[----:B------:R-:W-:Y:S02]  /*2e50*/  LOP3.LUT R12, R12, UR7, RZ, 0x3c, !PT ;  /* 0x000000070c0c7c12 */ /* 0x000fe4000f8e3cff */
[----:B-1----:R-:W-:-:S04]  /*2e60*/  SHF.L.U32 R5, R10, 0x1f, RZ ;  /* 0x0000001f0a057819 */ /* 0x002fc800000006ff */
[----:B------:R-:W1:Y:S02]  /*2e70*/  SYNCS.PHASECHK.TRANS64.TRYWAIT P1, [R0+URZ+0x80], R5 ;  /* 0x00008005000075a7 */ /* 0x000e6400080211ff */
[----:B-1----:R-:W-:Y:S05]  /*2e80*/  @!P1 BRA `(.L_x_50) ;  /* 0x0000005400c09947 */ /* 0x002fea0003800000 */
.L_x_146:
[C---:B------:R-:W-:Y:S01]  /*2e90*/  LEA R4, R11.reuse, UR6, 0x4 ;  /* 0x000000060b047c11 */ /* 0x040fe2000f8e20ff */
[----:B-1----:R-:W-:Y:S01]  /*2ea0*/  VIADD R0, R0, 0x90 ;  /* 0x0000009000007836 */ /* 0x002fe20000000000 */
[----:B------:R-:W-:Y:S01]  /*2eb0*/  SEL R8, R8, RZ, P0 ;  /* 0x000000ff08087207 */ /* 0x000fe20000000000 */
[----:B------:R-:W-:-:S03]  /*2ec0*/  VIADD R11, R11, 0x1 ;  /* 0x000000010b0b7836 */ /* 0x000fc60000000000 */
[----:B------:R-:W1:Y:S01]  /*2ed0*/  LDS.128 R4, [R4+0x110] ;  /* 0x0001100004047984 */ /* 0x000e620000000c00 */
[----:B------:R-:W-:Y:S02]  /*2ee0*/  PRMT R0, RZ, 0x654, R0 ;  /* 0x00000654ff007816 */ /* 0x000fe40000000000 */
[C---:B------:R-:W-:Y:S01]  /*2ef0*/  ISETP.NE.AND P1, PT, R11.reuse, 0x2, PT ;  /* 0x000000020b00780c */ /* 0x040fe20003f25270 */
[----:B------:R-:W-:Y:S01]  /*2f00*/  @!PT LDS RZ, [RZ] ;  /* 0x00000000fffff984 */ /* 0x000fe20000000800 */
[----:B------:R-:W-:Y:S01]  /*2f10*/  @!PT LDS RZ, [RZ] ;  /* 0x00000000fffff984 */ /* 0x000fe20000000800 */
[----:B------:R-:W-:Y:S01]  /*2f20*/  @!PT LDS RZ, [RZ] ;  /* 0x00000000fffff984 */ /* 0x000fe20000000800 */
[----:B------:R-:W-:Y:S01]  /*2f30*/  @!PT LDS RZ, [RZ] ;  /* 0x00000000fffff984 */ /* 0x000fe20000000800 */
[----:B------:R2:W-:Y:S06]  /*2f40*/  MEMBAR.ALL.CTA ;  /* 0x0000000000007992 */ /* 0x0005ec0000008000 */
[----:B--2---:R-:W2:Y:S01]  /*2f50*/  FENCE.VIEW.ASYNC.S ;  /* 0x00000000000073c6 */ /* 0x004ea20000000000 */
[----:B------:R-:W-:Y:S01]  /*2f60*/  SEL R11, R11, RZ, P1 ;  /* 0x000000ff0b0b7207 */ /* 0x000fe20000800000 */
[----:B--2---:R2:W-:Y:S01]  /*2f70*/  SYNCS.ARRIVE.TRANS64.RED.A1T0 RZ, [R0+URZ], RZ ;  /* 0x000000ff00ff79a7 */ /* 0x0045e200081004ff */
[----:B-1----:R-:W-:-:S02]  /*2f80*/  LOP3.LUT P3, RZ, R6, 0x1, RZ, 0xc0, !PT ;  /* 0x0000000106ff7812 */ /* 0x002fc4000786c0ff */
[----:B------:R-:W-:-:S04]  /*2f90*/  SEL R5, RZ, 0x1, P1 ;  /* 0x00000001ff057807 */ /* 0x000fc80000800000 */
[----:B------:R-:W-:Y:S02]  /*2fa0*/  LOP3.LUT R10, R10, R5, RZ, 0x3c, !PT ;  /* 0x000000050a0a7212 */ /* 0x000fe400078e3cff */
[----:B--2---:R-:W-:-:S04]  /*2fb0*/  SEL R0, RZ, 0x1, P0 ;  /* 0x00000001ff007807 */ /* 0x004fc80000000000 */
[----:B------:R-:W-:Y:S01]  /*2fc0*/  LOP3.LUT R9, R9, R0, RZ, 0x3c, !PT ;  /* 0x0000000009097212 */ /* 0x000fe200078e3cff */
[----:B------:R-:W-:Y:S06]  /*2fd0*/  @P3 BRA `(.L_x_51) ;  /* 0xfffffffc002c3947 */ /* 0x000fec000383ffff */
[----:B------:R-:W-:Y:S01]  /*2fe0*/  ULEA UR4, UR5, UR6, 0x3 ;  /* 0x0000000605047291 */ /* 0x000fe2000f8e18ff */
[----:B------:R-:W-:-:S08]  /*2ff0*/  SHF.L.U32 R3, R12, 0x1f, RZ ;  /* 0x0000001f0c037819 */ /* 0x000fd000000006ff */
[----:B------:R-:W1:Y:S02]  /*3000*/  SYNCS.PHASECHK.TRANS64 P0, [UR4+0x90], R3 ;  /* 0x00009003ff0075a7 */ /* 0x000e640008001004 */
[----:B-1----:R-:W-:Y:S05]  /*3010*/  @P0 BRA `(.L_x_52) ;  /* 0x0000000000080947 */ /* 0x002fea0003800000 */
[----:B------:R-:W1:Y:S02]  /*3020*/  SYNCS.PHASECHK.TRANS64.TRYWAIT P0, [UR4+0x90], R3 ;  /* 0x00009003ff0075a7 */ /* 0x000e640008001104 */
[----:B-1----:R-:W-:Y:S05]  /*3030*/  @!P0 BRA `(.L_x_53) ;  /* 0x0000005400688947 */ /* 0x002fea0003800000 */
.L_x_52:
[----:B------:R-:W-:-:S04]  /*3040*/  UIADD3 UR7, UPT, UPT, UR5, 0x1, URZ ;  /* 0x0000000105077890 */ /* 0x000fc8000fffe0ff */
[----:B------:R-:W-:-:S04]  /*3050*/  UISETP.NE.AND UP0, UPT, UR7, 0x2, UPT ;  /* 0x000000020700788c */ /* 0x000fc8000bf05270 */
[----:B------:R-:W-:Y:S02]  /*3060*/  USEL UR8, URZ, 0x1, UP0 ;  /* 0x00000001ff087887 */ /* 0x000fe40008000000 */
[----:B------:R-:W-:-:S04]  /*3070*/  USEL UR7, UR7, URZ, UP0 ;  /* 0x000000ff07077287 */ /* 0x000fc80008000000 */
[----:B------:R-:W-:Y:S01]  /*3080*/  ULEA UR7, UR7, UR6, 0x3 ;  /* 0x0000000607077291 */ /* 0x000fe2000f8e18ff */
[----:B-1----:R-:W-:-:S04]  /*3090*/  LOP3.LUT R3, R12, UR8, RZ, 0x3c, !PT ;  /* 0x000000080c037c12 */ /* 0x002fc8000f8e3cff */
[----:B------:R-:W-:-:S04]  /*30a0*/  SHF.L.U32 R0, R3, 0x1f, RZ ;  /* 0x0000001f03007819 */ /* 0x000fc800000006ff */
[----:B------:R-:W1:Y:S02]  /*30b0*/  SYNCS.PHASECHK.TRANS64 P0, [UR7+0x90], R0 ;  /* 0x00009000ff0075a7 */ /* 0x000e640008001007 */
[----:B-1----:R-:W-:Y:S05]  /*30c0*/  @P0 EXIT ;  /* 0x000000000000094d */ /* 0x002fea0003800000 */
[----:B------:R-:W-:Y:S02]  /*30d0*/  SHF.L.U32 R3, R3, 0x1f, RZ ;  /* 0x0000001f03037819 */ /* 0x000fe400000006ff */
[----:B------:R-:W-:-:S07]  /*30e0*/  MOV R0, UR7 ;  /* 0x0000000700007c02 */ /* 0x000fce0008000f00 */
.L_x_54:
[----:B-1----:R1:W2:Y:S02]  /*30f0*/  SYNCS.PHASECHK.TRANS64.TRYWAIT P0, [R0+URZ+0x90], R3 ;  /* 0x00009003000075a7 */ /* 0x0022a400080011ff */
[----:B--2---:R-:W-:Y:S05]  /*3100*/  @!P0 NANOSLEEP.SYNCS 0x989680 ;  /* 0x009896800000895d */ /* 0x004fea0003900000 */
[----:B------:R-:W2:Y:S02]  /*3110*/  @!P0 SYNCS.PHASECHK.TRANS64 P0, [R0+URZ+0x90], R3 ;  /* 0x00009003000085a7 */ /* 0x000ea400080010ff */
[----:B--2---:R-:W-:Y:S05]  /*3120*/  @P0 EXIT ;  /* 0x000000000000094d */ /* 0x004fea0003800000 */
[----:B------:R-:W-:Y:S05]  /*3130*/  BRA `(.L_x_54) ;  /* 0xfffffffc00ec7947 */ /* 0x000fea000383ffff */
.L_x_47:
[----:B------:R-:W-:Y:S05]  /*3140*/  BRA.U UP4, `(.L_x_55) ;  /* 0x0000001104a47547 */ /* 0x000fea000b800000 */
[----:B------:R-:W1:Y:S01]  /*3150*/  S2UR UR7, SR_CgaCtaId ;  /* 0x00000000000779c3 */ /* 0x000e620000008800 */
[----:B------:R-:W-:Y:S01]  /*3160*/  UMOV UR4, 0x40 ;  /* 0x0000004000047882 */ /* 0x000fe20000000000 */
[----:B------:R-:W-:Y:S01]  /*3170*/  NOP ;  /* 0x0000000000007918 */ /* 0x000fe20000000000 */
[----:B------:R-:W-:Y:S01]  /*3180*/  UMOV UR6, 0x400 ;  /* 0x0000040000067882 */ /* 0x000fe20000000000 */
[----:B-1----:R-:W-:Y:S02]  /*3190*/  ULEA UR5, UR7, UR4, 0x18 ;  /* 0x0000000407057291 */ /* 0x002fe4000f8ec0ff */
[----:B------:R-:W-:-:S07]  /*31a0*/  ULEA UR6, UR7, UR6, 0x18 ;  /* 0x0000000607067291 */ /* 0x000fce000f8ec0ff */
[----:B------:R-:W1:Y:S02]  /*31b0*/  LDS.U8 R3, [UR5+0x1c] ;  /* 0x00001c05ff037984 */ /* 0x000e640008000000 */
[----:B-1----:R-:W-:-:S13]  /*31c0*/  ISETP.NE.AND P0, PT, R3, RZ, PT ;  /* 0x000000ff0300720c */ /* 0x002fda0003f05270 */
[----:B------:R-:W-:Y:S05]  /*31d0*/  @P0 BRA `(.L_x_56) ;  /* 0x0000000400080947 */ /* 0x000fea0003800000 */
[----:B------:R-:W-:Y:S02]  /*31e0*/  UISETP.NE.U32.AND UP1, UPT, UR33, 0x1, UPT ;  /* 0x000000012100788c */ /* 0x000fe4000bf25070 */
[----:B------:R-:W-:-:S07]  /*31f0*/  UIADD3 UR7, UPT, UPT, UR5, 0x8, URZ ;  /* 0x0000000805077890 */ /* 0x000fce000fffe0ff */
[----:B------:R-:W-:Y:S05]  /*3200*/  BRA.U !UP1, `(.L_x_57) ;  /* 0x00000001099c7547 */ /* 0x000fea000b800000 */
[----:B------:R-:W-:Y:S01]  /*3210*/  ELECT P0, URZ, PT ;  /* 0x0000000000ff782f */ /* 0x000fe20003800000 */
[----:B------:R-:W-:-:S12]  /*3220*/  BSSY B0, `(.L_x_57) ;  /* 0x0000025000007945 */ /* 0x000fd80003800000 */
[----:B------:R-:W-:Y:S05]  /*3230*/  @!P0 BRA `(.L_x_58) ;  /* 0x00000000008c8947 */ /* 0x000fea0003800000 */
[----:B------:R-:W-:-:S05]  /*3240*/  UMOV UR4, 0x10 ;  /* 0x0000001000047882 */ /* 0x000fca0000000000 */
[----:B------:R-:W-:Y:S04]  /*3250*/  DEPBAR.LE SB1, 0x36 ;  /* 0x00009d800000791a */ /* 0x000fe80000000000 */
[----:B------:R-:W1:Y:S02]  /*3260*/  UTCATOMSWS.2CTA.FIND_AND_SET.ALIGN UP0, UR4, UR4 ;  /* 0x00000004000475e3 */ /* 0x000e640008200800 */
[----:B-1----:R-:W-:Y:S01]  /*3270*/  MOV R10, UR4 ;  /* 0x00000004000a7c02 */ /* 0x002fe20008000f00 */
[----:B------:R-:W-:Y:S06]  /*3280*/  BRA.U UP0, `(.L_x_59) ;  /* 0x0000000100187547 */ /* 0x000fec000b800000 */
.L_x_60:
[----:B------:R-:W-:Y:S05]  /*3290*/  NANOSLEEP 0x64 ;  /* 0x000000640000795d */ /* 0x000fea0003800000 */
[----:B------:R-:W-:-:S05]  /*32a0*/  UMOV UR4, 0x10 ;  /* 0x0000001000047882 */ /* 0x000fca0000000000 */
[----:B------:R-:W-:Y:S04]  /*32b0*/  DEPBAR.LE SB1, 0x36 ;  /* 0x00009d800000791a */ /* 0x000fe80000000000 */
[----:B------:R-:W1:Y:S02]  /*32c0*/  UTCATOMSWS.2CTA.FIND_AND_SET.ALIGN UP0, UR4, UR4 ;  /* 0x00000004000475e3 */ /* 0x000e640008200800 */
[----:B-1----:R-:W-:Y:S01]  /*32d0*/  MOV R10, UR4 ;  /* 0x00000004000a7c02 */ /* 0x002fe20008000f00 */
[----:B------:R-:W-:Y:S05]  /*32e0*/  BRA.U !UP0, `(.L_x_60) ;  /* 0xfffffffd08e87547 */ /* 0x000fea000b83ffff */
.L_x_59:
[----:B------:R-:W1:Y:S01]  /*32f0*/  LDS R6, [UR5+0x10] ;  /* 0x00001005ff067984 */ /* 0x000e620008000800 */
[----:B------:R-:W-:Y:S01]  /*3300*/  IMAD.U32 R3, RZ, RZ, UR6 ;  /* 0x00000006ff037e24 */ /* 0x000fe2000f8e00ff */
[----:B------:R-:W-:-:S03]  /*3310*/  MOV R4, UR34 ;  /* 0x0000002200047c02 */ /* 0x000fc60008000f00 */
[----:B------:R-:W-:Y:S01]  /*3320*/  VIADD R3, R3, 0x130 ;  /* 0x0000013003037836 */ /* 0x000fe20000000000 */
[----:B-1----:R-:W-:-:S04]  /*3330*/  SHF.L.U32 R6, R6, 0x1f, RZ ;  /* 0x0000001f06067819 */ /* 0x002fc800000006ff */
[----:B------:R-:W1:Y:S02]  /*3340*/  SYNCS.PHASECHK.TRANS64.TRYWAIT P0, [UR5+0x8], R6 ;  /* 0x00000806ff0075a7 */ /* 0x000e640008001105 */
[----:B-1----:R-:W-:Y:S05]  /*3350*/  @P0 BRA `(.L_x_61) ;  /* 0x0000000000080947 */ /* 0x002fea0003800000 */
[----:B------:R-:W1:Y:S02]  /*3360*/  SYNCS.PHASECHK.TRANS64.TRYWAIT P0, [UR5+0x8], R6 ;  /* 0x00000806ff0075a7 */ /* 0x000e640008001105 */
[----:B-1----:R-:W-:Y:S05]  /*3370*/  @!P0 BRA `(.L_x_62) ;  /* 0x0000005000b08947 */ /* 0x002fea0003800000 */
.L_x_61:
[----:B------:R-:W-:Y:S01]  /*3380*/  PRMT R4, R4, 0x654, R3 ;  /* 0x0000065404047816 */ /* 0x000fe20000000003 */
[----:B------:R-:W-:Y:S01]  /*3390*/  HFMA2 R3, -RZ, RZ, 0, 5.9604644775390625e-08 ;  /* 0x00000001ff037431 */ /* 0x000fe200000001ff */
[----:B------:R-:W-:Y:S01]  /*33a0*/  UPRMT UR4, UR34, 0x654, UR7 ;  /* 0x0000065422047896 */ /* 0x000fe20008000007 */
[----:B------:R-:W-:Y:S02]  /*33b0*/  IMAD.MOV.U32 R7, RZ, RZ, 0xffff ;  /* 0x0000ffffff077424 */ /* 0x000fe400078e00ff */
[----:B-1----:R-:W-:Y:S02]  /*33c0*/  IMAD.MOV.U32 R6, RZ, RZ, 0x4 ;  /* 0x00000004ff067424 */ /* 0x002fe400078e00ff */
[----:B------:R-:W-:Y:S01]  /*33d0*/  IMAD.SHL.U32 R9, R10, 0x20, RZ ;  /* 0x000000200a097824 */ /* 0x000fe200078e00ff */
[----:B------:R-:W-:Y:S02]  /*33e0*/  MOV R5, UR4 ;  /* 0x0000000400057c02 */ /* 0x000fe40008000f00 */
[-C--:B------:R-:W-:Y:S01]  /*33f0*/  SHF.L.U32 R8, R7, R10.reuse, RZ ;  /* 0x0000000a07087219 */ /* 0x080fe200000006ff */
[----:B------:R1:W-:Y:S01]  /*3400*/  SYNCS.ARRIVE.TRANS64.RED RZ, [UR4], R6 ;  /* 0x00000006ffff79a7 */ /* 0x0003e20008000404 */
[----:B------:R-:W-:Y:S01]  /*3410*/  SHF.L.U32 R7, R3, R10, RZ ;  /* 0x0000000a03077219 */ /* 0x000fe200000006ff */
[----:B------:R1:W-:Y:S04]  /*3420*/  STS [UR6+0x130], R9 ;  /* 0x00013009ff007988 */ /* 0x0003e80008000806 */
[----:B------:R1:W-:Y:S04]  /*3430*/  STAS [R4.64], R10 ;  /* 0x0000000a04007dbd */ /* 0x0003e8000c0008ff */
[----:B------:R1:W-:Y:S04]  /*3440*/  ATOMS.OR RZ, [UR5+0x14], R8 ;  /* 0x00001408ffff798c */ /* 0x0003e8000b000005 */
[----:B------:R1:W-:Y:S04]  /*3450*/  ATOMS.OR RZ, [UR5+0x18], R7 ;  /* 0x00001807ffff798c */ /* 0x0003e8000b000005 */
[----:B------:R1:W-:Y:S02]  /*3460*/  ATOMS.XOR RZ, [UR5+0x10], R3 ;  /* 0x00001003ffff798c */ /* 0x0003e4000b800005 */
.L_x_58:
[----:B------:R-:W-:Y:S05]  /*3470*/  BSYNC B0 ;  /* 0x0000000000007941 */ /* 0x000fea0003800000 */
.L_x_57:
[----:B------:R-:W-:Y:S05]  /*3480*/  BRA.U UP1, `(.L_x_63) ;  /* 0x00000001016c7547 */ /* 0x000fea000b800000 */
[----:B------:R-:W-:-:S03]  /*3490*/  UMOV UR4, 0xffffffff ;  /* 0xffffffff00047882 */ /* 0x000fc60000000000 */
[----:B------:R-:W-:Y:S05]  /*34a0*/  BRA.DIV UR4, `(.L_x_64) ;  /* 0x00000052047c7947 */ /* 0x000fea000b800000 */
[----:B------:R-:W-:-:S13]  /*34b0*/  ELECT P0, URZ, PT ;  /* 0x0000000000ff782f */ /* 0x000fda0003800000 */
.L_x_150:
[----:B------:R-:W-:Y:S05]  /*34c0*/  @!P0 BRA `(.L_x_63) ;  /* 0x00000000005c8947 */ /* 0x000fea0003800000 */
[----:B-1----:R-:W1:Y:S02]  /*34d0*/  LDS R4, [UR5+0x10] ;  /* 0x00001005ff047984 */ /* 0x002e640008000800 */
[----:B-1----:R-:W-:-:S04]  /*34e0*/  SHF.L.U32 R4, R4, 0x1f, RZ ;  /* 0x0000001f04047819 */ /* 0x002fc800000006ff */
[----:B------:R-:W1:Y:S02]  /*34f0*/  SYNCS.PHASECHK.TRANS64.TRYWAIT P0, [UR5+0x8], R4 ;  /* 0x00000804ff0075a7 */ /* 0x000e640008001105 */
[----:B-1----:R-:W-:Y:S05]  /*3500*/  @P0 BRA `(.L_x_65) ;  /* 0x0000000000080947 */ /* 0x002fea0003800000 */
[----:B------:R-:W1:Y:S02]  /*3510*/  SYNCS.PHASECHK.TRANS64.TRYWAIT P0, [UR5+0x8], R4 ;  /* 0x00000804ff0075a7 */ /* 0x000e640008001105 */
[----:B-1----:R-:W-:Y:S05]  /*3520*/  @!P0 BRA `(.L_x_66) ;  /* 0x0000005000808947 */ /* 0x002fea0003800000 */
.L_x_65:
[----:B------:R-:W2:Y:S01]  /*3530*/  LDS R6, [UR6+0x130] ;  /* 0x00013006ff067984 */ /* 0x000ea20008000800 */
[----:B-1----:R-:W-:Y:S02]  /*3540*/  HFMA2 R3, -RZ, RZ, 0, 5.9604644775390625e-08 ;  /* 0x00000001ff037431 */ /* 0x002fe400000001ff */
[----:B------:R-:W-:Y:S01]  /*3550*/  IMAD.MOV.U32 R4, RZ, RZ, 0xffff ;  /* 0x0000ffffff047424 */ /* 0x000fe200078e00ff */
[----:B------:R-:W-:Y:S01]  /*3560*/  UPRMT UR4, UR34, 0x654, UR7 ;  /* 0x0000065422047896 */ /* 0x000fe20008000007 */
[----:B--2---:R-:W-:-:S03]  /*3570*/  IMAD.SHL.U32 R5, R6, 0x20, RZ ;  /* 0x0000002006057824 */ /* 0x004fc600078e00ff */
[-C--:B------:R-:W-:Y:S02]  /*3580*/  SHF.L.U32 R4, R4, R6.reuse, RZ ;  /* 0x0000000604047219 */ /* 0x080fe400000006ff */
[----:B------:R-:W-:Y:S01]  /*3590*/  SHF.L.U32 R6, R3, R6, RZ ;  /* 0x0000000603067219 */ /* 0x000fe200000006ff */
[----:B------:R2:W-:Y:S04]  /*35a0*/  STS [UR6+0x130], R5 ;  /* 0x00013005ff007988 */ /* 0x0005e80008000806 */
[----:B------:R2:W-:Y:S04]  /*35b0*/  ATOMS.OR RZ, [UR5+0x14], R4 ;  /* 0x00001404ffff798c */ /* 0x0005e8000b000005 */
[----:B------:R2:W-:Y:S01]  /*35c0*/  ATOMS.OR RZ, [UR5+0x18], R6 ;  /* 0x00001806ffff798c */ /* 0x0005e2000b000005 */
[----:B------:R-:W-:Y:S03]  /*35d0*/  SYNCS.ARRIVE.TRANS64.RED.A1T0 RZ, [UR4], RZ ;  /* 0x000000ffffff79a7 */ /* 0x000fe60008100404 */
[----:B------:R2:W-:Y:S01]  /*35e0*/  ATOMS.XOR RZ, [UR5+0x10], R3 ;  /* 0x00001003ffff798c */ /* 0x0005e2000b800005 */
[----:B------:R-:W-:Y:S05]  /*35f0*/  BRA `(.L_x_63) ;  /* 0x0000000000107947 */ /* 0x000fea0003800000 */
.L_x_56:
[----:B------:R-:W-:Y:S02]  /*3600*/  MOV R3, 0xffffffff ;  /* 0xffffffff00037802 */ /* 0x000fe40000000f00 */
[----:B------:R-:W-:-:S03]  /*3610*/  MOV R4, 0x3640 ;  /* 0x0000364000047802 */ /* 0x000fc60000000f00 */
[----:B------:R1:W-:Y:S04]  /*3620*/  STS [UR6+0x130], R3 ;  /* 0x00013003ff007988 */ /* 0x0003e80008000806 */
[----:B-1---5:R-:W-:Y:S05]  /*3630*/  CALL.REL.NOINC `($__internal_1_$__cuda_sm10x_tcgen05_guardrail_trap_phase_invalid_during_alloc) ;  /* 0x0000005400e07944 */ /* 0x022fea0003c00000 */
.L_x_63:
[----:B------:R-:W-:Y:S05]  /*3640*/  WARPSYNC.ALL ;  /* 0x0000000000007948 */ /* 0x000fea0003800000 */
[----:B------:R-:W3:Y:S01]  /*3650*/  S2UR UR4, SR_CgaCtaId ;  /* 0x00000000000479c3 */ /* 0x000ee20000008800 */
[----:B------:R-:W-:Y:S01]  /*3660*/  UMOV UR17, 0x400 ;  /* 0x0000040000117882 */ /* 0x000fe20000000000 */
[----:B------:R-:W-:-:S06]  /*3670*/  NOP ;  /* 0x0000000000007918 */ /* 0x000fcc0000000000 */
[----:B------:R-:W-:Y:S06]  /*3680*/  BAR.ARV 0x6, 0xa0 ;  /* 0x0182800000007b1d */ /* 0x000fec0000002000 */
[----:B------:R-:W4:Y:S01]  /*3690*/  LDCU UR6, c[0x0][0x38c] ;  /* 0x00007180ff0677ac */ /* 0x000f220008000800 */
[----:B------:R-:W-:Y:S01]  /*36a0*/  LOP3.LUT R0, R0, 0xffff, RZ, 0xc0, !PT ;  /* 0x0000ffff00007812 */ /* 0x000fe200078ec0ff */
[----:B-1----:R-:W-:Y:S01]  /*36b0*/  IMAD.MOV.U32 R9, RZ, RZ, 0x1 ;  /* 0x00000001ff097424 */ /* 0x002fe200078e00ff */
[----:B------:R-:W-:Y:S01]  /*36c0*/  LOP3.LUT R2, R2, 0xffff, RZ, 0xc0, !PT ;  /* 0x0000ffff02027812 */ /* 0x000fe200078ec0ff */
[----:B------:R-:W-:Y:S01]  /*36d0*/  IMAD.MOV.U32 R8, RZ, RZ, RZ ;  /* 0x000000ffff087224 */ /* 0x000fe200078e00ff */
[----:B------:R-:W-:Y:S01]  /*36e0*/  R2UR UR30, R0 ;  /* 0x00000000001e72ca */ /* 0x000fe200000e0000 */
[----:B------:R-:W-:Y:S01]  /*36f0*/  UMOV UR24, URZ ;  /* 0x000000ff00187c82 */ /* 0x000fe20008000000 */
[----:B------:R-:W-:Y:S01]  /*3700*/  R2UR UR20, R2 ;  /* 0x00000000021472ca */ /* 0x000fe200000e0000 */
[----:B------:R-:W-:Y:S01]  /*3710*/  UMOV UR15, URZ ;  /* 0x000000ff000f7c82 */ /* 0x000fe20008000000 */
[----:B------:R-:W-:Y:S01]  /*3720*/  UMOV UR14, URZ ;  /* 0x000000ff000e7c82 */ /* 0x000fe20008000000 */
[----:B---3--:R-:W-:-:S02]  /*3730*/  ULEA UR17, UR4, UR17, 0x18 ;  /* 0x0000001104117291 */ /* 0x008fc4000f8ec0ff */
[----:B------:R-:W-:Y:S02]  /*3740*/  UISETP.NE.AND UP3, UPT, UR33, URZ, UPT ;  /* 0x000000ff2100728c */ /* 0x000fe4000bf65270 */
[----:B------:R-:W-:Y:S02]  /*3750*/  UIADD3 UR5, UPT, UPT, UR17, 0x6400, URZ ;  /* 0x0000640011057890 */ /* 0x000fe4000fffe0ff */
[----:B------:R-:W-:Y:S02]  /*3760*/  UIADD3 UR4, UPT, UPT, UR17, 0xe400, URZ ;  /* 0x0000e40011047890 */ /* 0x000fe4000fffe0ff */
[----:B----4-:R-:W-:Y:S01]  /*3770*/  UIADD3 UR6, UPT, UPT, UR6, 0x1f, URZ ;  /* 0x0000001f06067890 */ /* 0x010fe2000fffe0ff */
[----:B--2---:R-:W1:Y:S01]  /*3780*/  LDS R3, [UR17+0x130] ;  /* 0x00013011ff037984 */ /* 0x004e620008000800 */
[----:B------:R-:W-:Y:S02]  /*3790*/  USHF.R.U32.HI UR5, URZ, 0x4, UR5 ;  /* 0x00000004ff057899 */ /* 0x000fe40008011605 */
[----:B------:R-:W-:-:S02]  /*37a0*/  USHF.R.S32.HI UR25, URZ, 0x1f, UR6 ;  /* 0x0000001fff197899 */ /* 0x000fc40008011406 */
[----:B------:R-:W-:Y:S02]  /*37b0*/  USHF.R.U32.HI UR4, URZ, 0x4, UR4 ;  /* 0x00000004ff047899 */ /* 0x000fe40008011604 */
[----:B------:R-:W-:Y:S02]  /*37c0*/  ULEA.HI UR25, UR25, UR6, URZ, 0x5 ;  /* 0x0000000619197291 */ /* 0x000fe4000f8f28ff */
[----:B------:R-:W-:Y:S02]  /*37d0*/  ULOP3.LUT UR5, UR5, 0x3fff, URZ, 0xc0, !UPT ;  /* 0x00003fff05057892 */ /* 0x000fe4000f8ec0ff */
[----:B------:R-:W-:Y:S02]  /*37e0*/  USHF.R.S32.HI UR25, URZ, 0x5, UR25 ;  /* 0x00000005ff197899 */ /* 0x000fe40008011419 */
[----:B------:R-:W-:Y:S02]  /*37f0*/  ULOP3.LUT UR22, UR4, 0x3fff, URZ, 0xc0, !UPT ;  /* 0x00003fff04167892 */ /* 0x000fe4000f8ec0ff */
[----:B------:R-:W-:-:S02]  /*3800*/  UISETP.LT.AND UP0, UPT, UR25, 0x1, UPT ;  /* 0x000000011900788c */ /* 0x000fc4000bf01270 */
[----:B------:R-:W-:Y:S02]  /*3810*/  ULOP3.LUT UR21, UR5, 0x10000, URZ, 0xfc, !UPT ;  /* 0x0001000005157892 */ /* 0x000fe4000f8efcff */
[----:B------:R-:W-:Y:S02]  /*3820*/  ULOP3.LUT UR22, UR22, 0x10000, URZ, 0xfc, !UPT ;  /* 0x0001000016167892 */ /* 0x000fe4000f8efcff */
[----:B------:R-:W-:Y:S01]  /*3830*/  USEL UR31, UR25, 0x1, !UP0 ;  /* 0x00000001191f7887 */ /* 0x000fe2000c000000 */
[----:B------:R-:W-:Y:S01]  /*3840*/  UMOV UR28, 0x0 ;  /* 0x00000000001c7882 */ /* 0x000fe20000000000 */
[----:B------:R-:W-:Y:S01]  /*3850*/  UMOV UR29, 0x10100490 ;  /* 0x10100490001d7882 */ /* 0x000fe20000000000 */
[----:B------:R-:W-:Y:S01]  /*3860*/  UMOV UR26, 0x0 ;  /* 0x00000000001a7882 */ /* 0x000fe20000000000 */
[----:B------:R-:W-:Y:S01]  /*3870*/  UMOV UR27, 0x10100490 ;  /* 0x10100490001b7882 */ /* 0x000fe20000000000 */
[----:B-1----:R-:W-:Y:S02]  /*3880*/  R2UR UR32, R3 ;  /* 0x00000000032072ca */ /* 0x002fe400000e0000 */
[----:B------:R-:W-:-:S13]  /*3890*/  CS2R R2, SRZ ;  /* 0x0000000000027805 */ /* 0x000fda000001ff00 */
.L_x_74:
[C---:B------:R-:W-:Y:S02]  /*38a0*/  LEA R0, R8.reuse, UR17, 0x3 ;  /* 0x0000001108007c11 */ /* 0x040fe4000f8e18ff */
[----:B------:R-:W-:Y:S02]  /*38b0*/  SHF.L.U32 R5, R3, 0x1f, RZ ;  /* 0x0000001f03057819 */ /* 0x000fe400000006ff */
[----:B------:R-:W-:Y:S02]  /*38c0*/  LEA R4, R8, UR17, 0x4 ;  /* 0x0000001108047c11 */ /* 0x000fe4000f8e20ff */
[----:B------:R-:W1:Y:S02]  /*38d0*/  SYNCS.PHASECHK.TRANS64.TRYWAIT P0, [R0+URZ+0x80], R5 ;  /* 0x00008005000075a7 */ /* 0x000e6400080011ff */
[----:B-1-3--:R-:W-:Y:S05]  /*38e0*/  @!P0 BRA `(.L_x_67) ;  /* 0x0000004c00a88947 */ /* 0x00afea0003800000 */
.L_x_151:
[----:B-1----:R-:W1:Y:S01]  /*38f0*/  LDS.128 R4, [R4+0x110] ;  /* 0x0001100004047984 */ /* 0x002e620000000c00 */
[----:B------:R-:W-:Y:S02]  /*3900*/  VIADD R0, R0, 0x90 ;  /* 0x0000009000007836 */ /* 0x000fe40000000000 */
[----:B------:R-:W-:Y:S01]  /*3910*/  VIADD R8, R8, 0x1 ;  /* 0x0000000108087836 */ /* 0x000fe20000000000 */
[----:B------:R-:W-:Y:S01]  /*3920*/  @!PT LDS RZ, [RZ] ;  /* 0x00000000fffff984 */ /* 0x000fe20000000800 */
[----:B------:R-:W-:Y:S01]  /*3930*/  @!PT LDS RZ, [RZ] ;  /* 0x00000000fffff984 */ /* 0x000fe20000000800 */
[----:B------:R-:W-:Y:S01]  /*3940*/  @!PT LDS RZ, [RZ] ;  /* 0x00000000fffff984 */ /* 0x000fe20000000800 */
[----:B------:R-:W-:Y:S01]  /*3950*/  @!PT LDS RZ, [RZ] ;  /* 0x00000000fffff984 */ /* 0x000fe20000000800 */
[----:B------:R2:W-:Y:S06]  /*3960*/  MEMBAR.ALL.CTA ;  /* 0x0000000000007992 */ /* 0x0005ec0000008000 */
[----:B--2---:R-:W2:Y:S01]  /*3970*/  FENCE.VIEW.ASYNC.S ;  /* 0x00000000000073c6 */ /* 0x004ea20000000000 */
[----:B------:R-:W-:-:S04]  /*3980*/  PRMT R0, RZ, 0x654, R0 ;  /* 0x00000654ff007816 */ /* 0x000fc80000000000 */
[----:B--2---:R2:W-:Y:S01]  /*3990*/  SYNCS.ARRIVE.TRANS64.RED.A1T0 RZ, [R0+URZ], RZ ;  /* 0x000000ff00ff79a7 */ /* 0x0045e200081004ff */
[----:B-1----:R-:W-:Y:S01]  /*39a0*/  LOP3.LUT P1, RZ, R6, 0x1, RZ, 0xc0, !PT ;  /* 0x0000000106ff7812 */ /* 0x002fe2000782c0ff */
[----:B--2---:R-:W-:-:S12]  /*39b0*/  BRA.U UP3, `(.L_x_68) ;  /* 0x0000000103e07547 */ /* 0x004fd8000b800000 */
[----:B------:R-:W1:Y:S01]  /*39c0*/  LDCU UR4, c[0x0][0x38c] ;  /* 0x00007180ff0477ac */ /* 0x000e620008000800 */
[----:B------:R-:W-:Y:S02]  /*39d0*/  PLOP3.LUT P2, PT, PT, PT, PT, 0x80, 0x8 ;  /* 0x000000000008781c */ /* 0x000fe40003f4f070 */
[----:B------:R-:W-:Y:S01]  /*39e0*/  SHF.L.U32 R5, R9, 0x1f, RZ ;  /* 0x0000001f09057819 */ /* 0x000fe200000006ff */
[----:B------:R-:W-:Y:S02]  /*39f0*/  ULEA UR23, UR24, UR17, 0x3 ;  /* 0x0000001118177291 */ /* 0x000fe4000f8e18ff */
[----:B------:R-:W-:Y:S02]  /*3a00*/  ULEA UR18, UR24, UR32, 0x6 ;  /* 0x0000002018127291 */ /* 0x000fe4000f8e30ff */
[----:B-1----:R-:W-:-:S06]  /*3a10*/  UISETP.GE.AND UP0, UPT, UR4, 0x1, UPT ;  /* 0x000000010400788c */ /* 0x002fcc000bf06270 */
[----:B------:R-:W-:-:S05]  /*3a20*/  PLOP3.LUT P0, PT, PT, PT, UP0, 0x80, 0x8 ;  /* 0x000000000008781c */ /* 0x000fca0003f0f008 */
[----:B------:R-:W-:-:S08]  /*3a30*/  @UP0 ULEA UR4, UR15, UR17, 0x3 ;  /* 0x000000110f040291 */ /* 0x000fd0000f8e18ff */
[----:B------:R-:W-:-:S04]  /*3a40*/  @P0 SHF.L.U32 R0, R2, 0x1f, RZ ;  /* 0x0000001f02000819 */ /* 0x000fc800000006ff */
[----:B------:R1:W2:Y:S01]  /*3a50*/  @P0 SYNCS.PHASECHK.TRANS64.TRYWAIT P2, [UR4], R0 ;  /* 0x00000000ff0005a7 */ /* 0x0002a20008041104 */
[----:B------:R-:W3:Y:S02]  /*3a60*/  SYNCS.PHASECHK.TRANS64.TRYWAIT P0, [UR23+0xc0], R5 ;  /* 0x0000c005ff0075a7 */ /* 0x000ee40008001117 */
[----:B-123--:R-:W-:Y:S05]  /*3a70*/  @!P0 BRA `(.L_x_69) ;  /* 0x0000004c00588947 */ /* 0x00efea0003800000 */
.L_x_153:
[----:B------:R-:W-:Y:S01]  /*3a80*/  UMOV UR19, UR14 ;  /* 0x0000000e00137c82 */ /* 0x000fe20008000000 */
[----:B------:R-:W-:Y:S05]  /*3a90*/  BRA.U !UP0, `(.L_x_70) ;  /* 0x0000000108987547 */ /* 0x000fea000b800000 */
[----:B------:R-:W-:Y:S02]  /*3aa0*/  UIADD3 UR19, UPT, UPT, UR31, UR14, URZ ;  /* 0x0000000e1f137290 */ /* 0x000fe4000fffe0ff */
[----:B------:R-:W-:Y:S01]  /*3ab0*/  UPLOP3.LUT UP2, UPT, UPT, UPT, UPT, 0x40, 0x4 ;  /* 0x000000000004789c */ /* 0x000fe20003f4e870 */
[----:B------:R-:W-:Y:S01]  /*3ac0*/  UMOV UR16, UR25 ;  /* 0x0000001900107c82 */ /* 0x000fe20008000000 */
[----:B------:R-:W-:-:S09]  /*3ad0*/  UMOV UR6, UR15 ;  /* 0x0000000f00067c82 */ /* 0x000fd20008000000 */
.L_x_73:
[----:B--2---:R-:W-:Y:S01]  /*3ae0*/  ULEA UR5, UR6, UR17, 0x3 ;  /* 0x0000001106057291 */ /* 0x004fe2000f8e18ff */
[----:B---3--:R-:W-:Y:S11]  /*3af0*/  @P2 BRA `(.L_x_71) ;  /* 0x00000000000c2947 */ /* 0x008ff60003800000 */
[----:B-1----:R-:W-:Y:S04]  /*3b00*/  SHF.L.U32 R5, R2, 0x1f, RZ ;  /* 0x0000001f02057819 */ /* 0x002fe800000006ff */
[----:B------:R-:W1:Y:S02]  /*3b10*/  SYNCS.PHASECHK.TRANS64.TRYWAIT P0, [UR5], R5 ;  /* 0x00000005ff0075a7 */ /* 0x000e640008001105 */
[----:B-1----:R-:W-:Y:S05]  /*3b20*/  @!P0 BRA `(.L_x_72) ;  /* 0x0000004c00448947 */ /* 0x002fea0003800000 */
.L_x_71:
[----:B------:R-:W-:Y:S01]  /*3b30*/  UISETP.NE.AND UP0, UPT, UR16, 0x1, UPT ;  /* 0x000000011000788c */ /* 0x000fe2000bf05270 */
[----:B------:R-:W-:Y:S01]  /*3b40*/  PLOP3.LUT P2, PT, PT, PT, PT, 0x80, 0x8 ;  /* 0x000000000008781c */ /* 0x000fe20003f4f070 */
[----:B------:R-:W-:Y:S02]  /*3b50*/  UIADD3 UR4, UPT, UPT, UR6, 0x1, URZ ;  /* 0x0000000106047890 */ /* 0x000fe4000fffe0ff */
[----:B------:R-:W-:Y:S02]  /*3b60*/  ULEA UR12, UR6, UR22, 0x7 ;  /* 0x00000016060c7291 */ /* 0x000fe4000f8e38ff */
[----:B------:R-:W-:Y:S01]  /*3b70*/  UISETP.NE.AND UP1, UPT, UR4, 0x4, UPT ;  /* 0x000000040400788c */ /* 0x000fe2000bf25270 */
[----:B------:R-:W-:Y:S01]  /*3b80*/  PLOP3.LUT P0, PT, PT, PT, UP0, 0x80, 0x8 ;  /* 0x000000000008781c */ /* 0x000fe20003f0f008 */
[----:B------:R-:W-:Y:S02]  /*3b90*/  UIADD3 UR10, UPT, UPT, UR12, 0x2, URZ ;  /* 0x000000020c0a7890 */ /* 0x000fe4000fffe0ff */
[----:B------:R-:W-:Y:S02]  /*3ba0*/  USEL UR7, URZ, 0x1, UP1 ;  /* 0x00000001ff077887 */ /* 0x000fe40008800000 */
[----:B------:R-:W-:Y:S02]  /*3bb0*/  USEL UR15, UR4, URZ, UP1 ;  /* 0x000000ff040f7287 */ /* 0x000fe40008800000 */
[----:B------:R-:W-:Y:S02]  /*3bc0*/  UIADD3 UR14, UPT, UPT, UR14, 0x1, URZ ;  /* 0x000000010e0e7890 */ /* 0x000fe4000fffe0ff */
[----:B------:R-:W-:Y:S01]  /*3bd0*/  @UP0 ULEA UR4, UR15, UR17, 0x3 ;  /* 0x000000110f040291 */ /* 0x000fe2000f8e18ff */
[----:B------:R-:W-:Y:S01]  /*3be0*/  LOP3.LUT R2, R2, UR7, RZ, 0x3c, !PT ;  /* 0x0000000702027c12 */ /* 0x000fe2000f8e3cff */
[----:B------:R-:W-:Y:S01]  /*3bf0*/  UIADD3 UR7, UPT, UPT, UR5, 0x20, URZ ;  /* 0x0000002005077890 */ /* 0x000fe2000fffe0ff */
[----:B------:R-:W-:Y:S02]  /*3c00*/  UMOV UR13, 0x80004020 ;  /* 0x80004020000d7882 */ /* 0x000fe40000000000 */
[----:B-1----:R-:W-:Y:S01]  /*3c10*/  @P0 SHF.L.U32 R0, R2, 0x1f, RZ ;  /* 0x0000001f02000819 */ /* 0x002fe200000006ff */
[----:B------:R-:W-:Y:S01]  /*3c20*/  UMOV UR5, 0x80004020 ;  /* 0x8000402000057882 */ /* 0x000fe20000000000 */
[----:B------:R-:W-:Y:S01]  /*3c30*/  UMOV UR11, 0x80004020 ;  /* 0x80004020000b7882 */ /* 0x000fe20000000000 */
[----:B------:R-:W-:Y:S01]  /*3c40*/  UMOV UR9, 0x80004020 ;  /* 0x8000402000097882 */ /* 0x000fe20000000000 */
[----:B------:R2:W3:Y:S01]  /*3c50*/  @P0 SYNCS.PHASECHK.TRANS64.TRYWAIT P2, [UR4], R0 ;  /* 0x00000000ff0005a7 */ /* 0x0004e20008041104 */
[----:B------:R-:W-:Y:S02]  /*3c60*/  ULEA UR4, UR6, UR21, 0x9 ;  /* 0x0000001506047291 */ /* 0x000fe4000f8e48ff */
[----:B------:R-:W-:Y:S02]  /*3c70*/  UISETP.NE.AND UP0, UPT, UR14, UR19, UPT ;  /* 0x000000130e00728c */ /* 0x000fe4000bf05270 */
[----:B------:R-:W-:Y:S02]  /*3c80*/  UIADD3 UR8, UPT, UPT, UR4, 0x2, URZ ;  /* 0x0000000204087890 */ /* 0x000fe4000fffe0ff */
[----:B------:R-:W-:Y:S01]  /*3c90*/  UIADD3 UR16, UPT, UPT, UR16, -0x1, URZ ;  /* 0xffffffff10107890 */ /* 0x000fe2000fffe0ff */
[----:B------:R-:W-:Y:S02]  /*3ca0*/  UMOV UR6, UR15 ;  /* 0x0000000f00067c82 */ /* 0x000fe40008000000 */
[----:B------:R2:W-:Y:S01]  /*3cb0*/  UTCHMMA.2CTA gdesc[UR4], gdesc[UR12], tmem[UR18], tmem[UR28], idesc[UR29], UP2 ;  /* 0x00ff1c0c040075ea */ /* 0x0005e20009200012 */
[----:B------:R-:W-:Y:S03]  /*3cc0*/  UPLOP3.LUT UP2, UPT, UPT, UPT, UPT, 0x80, 0x8 ;  /* 0x000000000008789c */ /* 0x000fe60003f4f070 */
[----:B------:R2:W-:Y:S01]  /*3cd0*/  UTCHMMA.2CTA gdesc[UR8], gdesc[UR10], tmem[UR18], tmem[UR26], idesc[UR27], UPT ;  /* 0x00ff1a0a080075ea */ /* 0x0005e2000ba00012 */
[----:B------:R2:W-:Y:S01]  /*3ce0*/  UTCBAR.2CTA.MULTICAST [UR7], URZ, UR20 ;  /* 0x000000ff070073e9 */ /* 0x0005e20008200814 */
[----:B------:R-:W-:Y:S06]  /*3cf0*/  BRA.U UP0, `(.L_x_73) ;  /* 0xfffffffd00787547 */ /* 0x000fec000b83ffff */
.L_x_70:
[----:B--2---:R-:W-:Y:S01]  /*3d00*/  UIADD3 UR4, UPT, UPT, UR23, 0xa0, URZ ;  /* 0x000000a017047890 */ /* 0x004fe2000fffe0ff */
[----:B------:R-:W-:-:S08]  /*3d10*/  UMOV UR14, UR19 ;  /* 0x00000013000e7c82 */ /* 0x000fd00008000000 */
[----:B------:R2:W-:Y:S01]  /*3d20*/  UTCBAR.2CTA.MULTICAST [UR4], URZ, UR30 ;  /* 0x000000ff040073e9 */ /* 0x0005e2000820081e */
[----:B------:R-:W-:Y:S02]  /*3d30*/  NOP ;  /* 0x0000000000007918 */ /* 0x000fe40000000000 */
.L_x_68:
[----:B--2---:R-:W-:Y:S01]  /*3d40*/  UIADD3 UR4, UPT, UPT, UR24, 0x1, URZ ;  /* 0x0000000118047890 */ /* 0x004fe2000fffe0ff */
[----:B------:R-:W-:-:S03]  /*3d50*/  ISETP.NE.AND P0, PT, R8, 0x2, PT ;  /* 0x000000020800780c */ /* 0x000fc60003f05270 */
[----:B------:R-:W-:Y:S01]  /*3d60*/  UISETP.NE.AND UP0, UPT, UR4, 0x4, UPT ;  /* 0x000000040400788c */ /* 0x000fe2000bf05270 */
[----:B-1----:R-:W-:Y:S02]  /*3d70*/  SEL R0, RZ, 0x1, P0 ;  /* 0x00000001ff007807 */ /* 0x002fe40000000000 */
[----:B------:R-:W-:Y:S01]  /*3d80*/  SEL R8, R8, RZ, P0 ;  /* 0x000000ff08087207 */ /* 0x000fe20000000000 */
[----:B------:R-:W-:Y:S01]  /*3d90*/  USEL UR5, URZ, 0x1, UP0 ;  /* 0x00000001ff057887 */ /* 0x000fe20008000000 */
[----:B------:R-:W-:Y:S01]  /*3da0*/  LOP3.LUT R3, R3, R0, RZ, 0x3c, !PT ;  /* 0x0000000003037212 */ /* 0x000fe200078e3cff */
[----:B------:R-:W-:-:S04]  /*3db0*/  USEL UR24, UR4, URZ, UP0 ;  /* 0x000000ff04187287 */ /* 0x000fc80008000000 */
[----:B------:R-:W-:Y:S01]  /*3dc0*/  LOP3.LUT R9, R9, UR5, RZ, 0x3c, !PT ;  /* 0x0000000509097c12 */ /* 0x000fe2000f8e3cff */
[----:B------:R-:W-:Y:S07]  /*3dd0*/  @P1 BRA `(.L_x_74) ;  /* 0xfffffff800b01947 */ /* 0x000fee000383ffff */
[----:B------:R-:W1:Y:S01]  /*3de0*/  S2UR UR8, SR_CgaCtaId ;  /* 0x00000000000879c3 */ /* 0x000e620000008800 */
[----:B------:R-:W-:Y:S01]  /*3df0*/  ELECT P0, URZ, PT ;  /* 0x0000000000ff782f */ /* 0x000fe20003800000 */
[----:B------:R-:W-:Y:S01]  /*3e00*/  HFMA2 R0, -RZ, RZ, 0, 5.9604644775390625e-08 ;  /* 0x00000001ff007431 */ /* 0x000fe200000001ff */
[----:B------:R-:W-:-:S05]  /*3e10*/  UMOV UR4, 0x40 ;  /* 0x0000004000047882 */ /* 0x000fca0000000000 */
[----:B------:R-:W-:Y:S01]  /*3e20*/  UVIRTCOUNT.DEALLOC.SMPOOL 0x80 ;  /* 0x000000800000784c */ /* 0x000fe20000000000 */
[----:B------:R-:W-:Y:S02]  /*3e30*/  UISETP.NE.AND UP1, UPT, UR33, URZ, UPT ;  /* 0x000000ff2100728c */ /* 0x000fe4000bf25270 */
[----:B-1----:R-:W-:-:S09]  /*3e40*/  ULEA UR8, UR8, UR4, 0x18 ;  /* 0x0000000408087291 */ /* 0x002fd2000f8ec0ff */
[----:B------:R1:W-:Y:S01]  /*3e50*/  @P0 STS.U8 [UR8+0x1c], R0 ;  /* 0x00001c00ff000988 */ /* 0x0003e20008000008 */
[----:B------:R-:W-:Y:S05]  /*3e60*/  BRA.U UP1, `(.L_x_75) ;  /* 0x0000000101a07547 */ /* 0x000fea000b800000 */
[----:B------:R-:W-:Y:S01]  /*3e70*/  UIADD3 UR7, UPT, UPT, UR17, 0xc0, URZ ;  /* 0x000000c011077890 */ /* 0x000fe2000fffe0ff */
[----:B------:R-:W-:-:S03]  /*3e80*/  SHF.L.U32 R3, R9, 0x1f, RZ ;  /* 0x0000001f09037819 */ /* 0x000fc600000006ff */
[----:B------:R-:W-:-:S09]  /*3e90*/  ULEA UR4, UR24, UR7, 0x3 ;  /* 0x0000000718047291 */ /* 0x000fd2000f8e18ff */
[----:B------:R-:W2:Y:S02]  /*3ea0*/  SYNCS.PHASECHK.TRANS64.TRYWAIT P0, [UR4], R3 ;  /* 0x00000003ff0075a7 */ /* 0x000ea40008001104 */
[----:B--2---:R-:W-:Y:S05]  /*3eb0*/  @!P0 BRA `(.L_x_76) ;  /* 0x0000004800788947 */ /* 0x004fea0003800000 */
.L_x_156:
        /* <DEDUP_REMOVED lines=9> */
.L_x_158:
        /* <DEDUP_REMOVED lines=9> */
.L_x_160:
[----:B------:R-:W-:-:S04]  /*3fe0*/  UIADD3 UR4, UPT, UPT, UR4, 0x1, URZ ;  /* 0x0000000104047890 */ /* 0x000fc8000fffe0ff */
[----:B------:R-:W-:-:S04]  /*3ff0*/  UISETP.NE.AND UP0, UPT, UR4, 0x4, UPT ;  /* 0x000000040400788c */ /* 0x000fc8000bf05270 */
[----:B------:R-:W-:Y:S02]  /*4000*/  USEL UR5, URZ, 0x1, UP0 ;  /* 0x00000001ff057887 */ /* 0x000fe40008000000 */
[----:B------:R-:W-:-:S04]  /*4010*/  USEL UR4, UR4, URZ, UP0 ;  /* 0x000000ff04047287 */ /* 0x000fc80008000000 */
[----:B------:R-:W-:Y:S01]  /*4020*/  ULEA UR4, UR4, UR7, 0x3 ;  /* 0x0000000704047291 */ /* 0x000fe2000f8e18ff */
[----:B-1----:R-:W-:-:S04]  /*4030*/  LOP3.LUT R3, R2, UR5, RZ, 0x3c, !PT ;  /* 0x0000000502037c12 */ /* 0x002fc8000f8e3cff */
[----:B------:R-:W-:Y:S01]  /*4040*/  SHF.L.U32 R3, R3, 0x1f, RZ ;  /* 0x0000001f03037819 */ /* 0x000fe200000006ff */
[----:B------:R-:W-:-:S04]  /*4050*/  IMAD.U32 R0, RZ, RZ, UR4 ;  /* 0x00000004ff007e24 */ /* 0x000fc8000f8e00ff */
[----:B------:R1:W2:Y:S03]  /*4060*/  SYNCS.PHASECHK.TRANS64.TRYWAIT P0, [R0+URZ], R3 ;  /* 0x00000003000075a7 */ /* 0x0002a600080011ff */
[----:B--2---:R-:W-:Y:S05]  /*4070*/  @!P0 NANOSLEEP.SYNCS 0x989680 ;  /* 0x009896800000895d */ /* 0x004fea0003900000 */
[----:B------:R-:W2:Y:S02]  /*4080*/  @!P0 SYNCS.PHASECHK.TRANS64 P0, [R0+URZ], R3 ;  /* 0x00000003000085a7 */ /* 0x000ea400080010ff */
[----:B--2---:R-:W-:Y:S05]  /*4090*/  @P0 BRA `(.L_x_79) ;  /* 0x0000000000200947 */ /* 0x004fea0003800000 */
.L_x_80:
[----:B--2---:R2:W4:Y:S02]  /*40a0*/  SYNCS.PHASECHK.TRANS64.TRYWAIT P0, [R0+URZ], R3 ;  /* 0x00000003000075a7 */ /* 0x00452400080011ff */
[----:B----4-:R-:W-:Y:S05]  /*40b0*/  @!P0 NANOSLEEP.SYNCS 0x989680 ;  /* 0x009896800000895d */ /* 0x010fea0003900000 */
[----:B------:R-:W4:Y:S02]  /*40c0*/  @!P0 SYNCS.PHASECHK.TRANS64 P0, [R0+URZ], R3 ;  /* 0x00000003000085a7 */ /* 0x000f2400080010ff */
[----:B----4-:R-:W-:Y:S05]  /*40d0*/  @!P0 BRA `(.L_x_80) ;  /* 0xfffffffc00f08947 */ /* 0x010fea000383ffff */
[----:B------:R-:W-:Y:S05]  /*40e0*/  BRA `(.L_x_79) ;  /* 0x00000000000c7947 */ /* 0x000fea0003800000 */
.L_x_75:
[----:B------:R-:W-:-:S04]  /*40f0*/  UIADD3 UR4, UPT, UPT, UR17, 0x100, URZ ;  /* 0x0000010011047890 */ /* 0x000fc8000fffe0ff */
[----:B------:R-:W-:-:S09]  /*4100*/  UPRMT UR4, UR34, 0x654, UR4 ;  /* 0x0000065422047896 */ /* 0x000fd20008000004 */
[----:B------:R-:W-:Y:S03]  /*4110*/  SYNCS.ARRIVE.TRANS64.RED.A1T0 RZ, [UR4], RZ ;  /* 0x000000ffffff79a7 */ /* 0x000fe60008100404 */
.L_x_79:
[----:B-12---:R-:W-:Y:S01]  /*4120*/  SHF.L.U32 R3, RZ, 0x1f, RZ ;  /* 0x0000001fff037819 */ /* 0x006fe200000006ff */
[----:B------:R-:W-:Y:S01]  /*4130*/  UIADD3 UR4, UPT, UPT, UR17, 0x100, URZ ;  /* 0x0000010011047890 */ /* 0x000fe2000fffe0ff */
[----:B------:R-:W-:Y:S02]  /*4140*/  PLOP3.LUT P0, PT, PT, PT, UP1, 0x80, 0x8 ;  /* 0x000000000008781c */ /* 0x000fe40003f0f018 */
[----:B------:R-:W1:Y:S02]  /*4150*/  SYNCS.PHASECHK.TRANS64.TRYWAIT P1, [UR17+0x100], R3 ;  /* 0x00010003ff0075a7 */ /* 0x000e640008021111 */
[----:B-1----:R-:W-:Y:S09]  /*4160*/  @!P1 BRA `(.L_x_81) ;  /* 0x0000004800149947 */ /* 0x002ff20003800000 */
.L_x_162:
[----:B------:R-:W-:Y:S01]  /*4170*/  @!UP1 UPRMT UR4, UR34, 0x654, UR4 ;  /* 0x0000065422049896 */ /* 0x000fe20008000004 */
[----:B------:R-:W-:Y:S01]  /*4180*/  UMOV UR5, 0xffff ;  /* 0x0000ffff00057882 */ /* 0x000fe20000000000 */
[----:B------:R-:W-:-:S07]  /*4190*/  UMOV UR6, 0x1 ;  /* 0x0000000100067882 */ /* 0x000fce0000000000 */
[----:B------:R-:W-:Y:S01]  /*41a0*/  @!P0 SYNCS.ARRIVE.TRANS64.RED.A1T0 RZ, [UR4], RZ ;  /* 0x000000ffffff89a7 */ /* 0x000fe20008100404 */
[----:B------:R-:W-:Y:S01]  /*41b0*/  NOP ;  /* 0x0000000000007918 */ /* 0x000fe20000000000 */
[----:B-1----:R-:W1:Y:S01]  /*41c0*/  LDS R0, [UR8+0x14] ;  /* 0x00001408ff007984 */ /* 0x002e620008000800 */
[----:B------:R-:W-:-:S04]  /*41d0*/  ULOP3.LUT UR4, UR32, 0xffff, URZ, 0xc0, !UPT ;  /* 0x0000ffff20047892 */ /* 0x000fc8000f8ec0ff */
[----:B------:R-:W-:-:S04]  /*41e0*/  USHF.R.U32.HI UR4, URZ, 0x5, UR4 ;  /* 0x00000005ff047899 */ /* 0x000fc80008011604 */
[----:B------:R-:W-:Y:S02]  /*41f0*/  USHF.L.U32 UR5, UR5, UR4, URZ ;  /* 0x0000000405057299 */ /* 0x000fe400080006ff */
[----:B------:R-:W-:-:S04]  /*4200*/  USHF.L.U32 UR4, UR6, UR4, URZ ;  /* 0x0000000406047299 */ /* 0x000fc800080006ff */
[----:B-1----:R-:W-:-:S04]  /*4210*/  LOP3.LUT R0, R0, UR5, RZ, 0xc0, !PT ;  /* 0x0000000500007c12 */ /* 0x002fc8000f8ec0ff */
[----:B------:R-:W-:-:S13]  /*4220*/  ISETP.NE.AND P0, PT, R0, UR5, PT ;  /* 0x0000000500007c0c */ /* 0x000fda000bf05270 */
[----:B------:R-:W-:Y:S05]  /*4230*/  @P0 BRA `(.L_x_82) ;  /* 0x0000000000580947 */ /* 0x000fea0003800000 */
[----:B------:R-:W1:Y:S02]  /*4240*/  LDS R0, [UR8+0x18] ;  /* 0x00001808ff007984 */ /* 0x000e640008000800 */
[----:B-1----:R-:W-:-:S04]  /*4250*/  LOP3.LUT R0, R0, UR4, RZ, 0xc0, !PT ;  /* 0x0000000400007c12 */ /* 0x002fc8000f8ec0ff */
[----:B------:R-:W-:-:S13]  /*4260*/  ISETP.NE.AND P0, PT, R0, UR4, PT ;  /* 0x0000000400007c0c */ /* 0x000fda000bf05270 */
[----:B------:R-:W-:Y:S05]  /*4270*/  @P0 BRA `(.L_x_83) ;  /* 0x00000000003c0947 */ /* 0x000fea0003800000 */
[----:B------:R-:W1:Y:S01]  /*4280*/  S2R R2, SR_LANEID ;  /* 0x0000000000027919 */ /* 0x000e620000000000 */
[----:B------:R-:W-:Y:S01]  /*4290*/  ULOP3.LUT UR5, URZ, UR5, URZ, 0x33, !UPT ;  /* 0x00000005ff057292 */ /* 0x000fe2000f8e33ff */
[----:B------:R-:W-:Y:S01]  /*42a0*/  LOP3.LUT R4, RZ, UR4, RZ, 0x33, !PT ;  /* 0x00000004ff047c12 */ /* 0x000fe2000f8e33ff */
[----:B------:R-:W-:Y:S02]  /*42b0*/  VOTEU.ANY UR4, UPT, PT ;  /* 0x0000000000047886 */ /* 0x000fe400038e0100 */
[----:B------:R-:W-:Y:S01]  /*42c0*/  UFLO.U32 UR4, UR4 ;  /* 0x00000004000472bd */ /* 0x000fe200080e0000 */
[----:B------:R-:W2:Y:S01]  /*42d0*/  REDUX UR6, R4 ;  /* 0x00000000040673c4 */ /* 0x000ea20000000000 */
[----:B------:R-:W-:-:S06]  /*42e0*/  IMAD.U32 R0, RZ, RZ, UR5 ;  /* 0x00000005ff007e24 */ /* 0x000fcc000f8e00ff */
[----:B------:R4:W-:Y:S01]  /*42f0*/  UTCATOMSWS.AND URZ, UR5 ;  /* 0x0000000500ff79e3 */ /* 0x0009e20008000000 */
[----:B------:R-:W3:Y:S01]  /*4300*/  REDUX UR7, R0 ;  /* 0x00000000000773c4 */ /* 0x000ee20000000000 */
[----:B-1----:R-:W-:Y:S01]  /*4310*/  ISETP.EQ.U32.AND P0, PT, R2, UR4, PT ;  /* 0x0000000402007c0c */ /* 0x002fe2000bf02070 */
[----:B--2---:R-:W-:Y:S01]  /*4320*/  IMAD.U32 R2, RZ, RZ, UR6 ;  /* 0x00000006ff027e24 */ /* 0x004fe2000f8e00ff */
[----:B---3--:R-:W-:-:S11]  /*4330*/  MOV R3, UR7 ;  /* 0x0000000700037c02 */ /* 0x008fd60008000f00 */
[----:B------:R4:W-:Y:S04]  /*4340*/  @P0 ATOMS.AND RZ, [UR8+0x14], R3 ;  /* 0x00001403ffff098c */ /* 0x0009e8000a800008 */
[----:B------:R4:W-:Y:S01]  /*4350*/  @P0 ATOMS.AND RZ, [UR8+0x18], R2 ;  /* 0x00001802ffff098c */ /* 0x0009e2000a800008 */
[----:B------:R-:W-:Y:S05]  /*4360*/  BRA `(.L_x_84) ;  /* 0x0000000000147947 */ /* 0x000fea0003800000 */
.L_x_83:
[----:B------:R-:W-:Y:S02]  /*4370*/  MOV R2, 0x4390 ;  /* 0x0000439000027802 */ /* 0x000fe40000000f00 */
[----:B---3-5:R-:W-:Y:S05]  /*4380*/  CALL.REL.NOINC `($__internal_0_$__cuda_sm10x_tcgen05_guardrail_trap_col_being_dealloced_not_returned_by_alloc) ;  /* 0x0000004800807944 */ /* 0x028fea0003c00000 */
[----:B------:R-:W-:Y:S05]  /*4390*/  BRA `(.L_x_84) ;  /* 0x0000000000087947 */ /* 0x000fea0003800000 */
.L_x_82:
[----:B------:R-:W-:Y:S02]  /*43a0*/  MOV R2, 0x43c0 ;  /* 0x000043c000027802 */ /* 0x000fe40000000f00 */
[----:B---3-5:R-:W-:Y:S05]  /*43b0*/  CALL.REL.NOINC `($__internal_2_$__cuda_sm10x_tcgen05_guardrail_trap_unallocated_columns_being_dealloced) ;  /* 0x00000048008c7944 */ /* 0x028fea0003c00000 */
.L_x_84:
[----:B------:R-:W-:Y:S01]  /*43c0*/  NOP ;  /* 0x0000000000007918 */ /* 0x000fe20000000000 */
[----:B----4-:R-:W-:Y:S05]  /*43d0*/  EXIT ;  /* 0x000000000000794d */ /* 0x010fea0003800000 */
.L_x_55:
[----:B------:R-:W-:-:S09]  /*43e0*/  UISETP.NE.OR UP0, UPT, UR13, 0x3, !UP3 ;  /* 0x000000030d00788c */ /* 0x000fd2000df05670 */
[----:B------:R-:W-:Y:S05]  /*43f0*/  BRA.U UP0, `(.L_x_85) ;  /* 0x0000000d00fc7547 */ /* 0x000fea000b800000 */
[----:B------:R-:W1:Y:S01]  /*4400*/  S2UR UR6, SR_CgaCtaId ;  /* 0x00000000000679c3 */ /* 0x000e620000008800 */
[----:B------:R-:W2:Y:S01]  /*4410*/  LDCU UR33, c[0x0][0x370] ;  /* 0x00006e00ff2177ac */ /* 0x000ea20008000800 */
[----:B------:R-:W-:Y:S02]  /*4420*/  HFMA2 R13, -RZ, RZ, 0, 0 ;  /* 0x00000000ff0d7431 */ /* 0x000fe400000001ff */
[----:B------:R-:W-:Y:S01]  /*4430*/  IMAD.MOV.U32 R15, RZ, RZ, 0x1 ;  /* 0x00000001ff0f7424 */ /* 0x000fe200078e00ff */
[----:B------:R-:W-:Y:S01]  /*4440*/  MOV R7, 0x2000 ;  /* 0x0000200000077802 */ /* 0x000fe20000000f00 */
[----:B------:R-:W2:Y:S01]  /*4450*/  LDCU.128 UR28, c[0x0][0xb10] ;  /* 0x00016200ff1c77ac */ /* 0x000ea20008000c00 */
[----:B------:R-:W-:Y:S01]  /*4460*/  IMAD.MOV.U32 R14, RZ, RZ, RZ ;  /* 0x000000ffff0e7224 */ /* 0x000fe200078e00ff */
[----:B------:R-:W3:Y:S01]  /*4470*/  LDC.64 R16, c[0x0][0x348] ;  /* 0x0000d200ff107b82 */ /* 0x000ee20000000a00 */
[----:B------:R-:W4:Y:S01]  /*4480*/  LDCU UR27, c[0x0][0x374] ;  /* 0x00006e80ff1b77ac */ /* 0x000f220008000800 */
[----:B------:R-:W4:Y:S06]  /*4490*/  LDCU UR15, c[0x0][0xb0c] ;  /* 0x00016180ff0f77ac */ /* 0x000f2c0008000800 */
[----:B------:R-:W3:Y:S01]  /*44a0*/  LDC.64 R2, c[0x0][0x888] ;  /* 0x00022200ff027b82 */ /* 0x000ee20000000a00 */
[----:B------:R-:W4:Y:S01]  /*44b0*/  LDCU UR38, c[0x0][0xb20] ;  /* 0x00016400ff2677ac */ /* 0x000f220008000800 */
[----:B------:R-:W4:Y:S06]  /*44c0*/  LDCU UR4, c[0x0][0xb30] ;  /* 0x00016600ff0477ac */ /* 0x000f2c0008000800 */
[----:B------:R-:W3:Y:S01]  /*44d0*/  LDC.64 R4, c[0x0][0x890] ;  /* 0x00022400ff047b82 */ /* 0x000ee20000000a00 */
[----:B------:R-:W-:Y:S01]  /*44e0*/  UMOV UR24, 0x400 ;  /* 0x0000040000187882 */ /* 0x000fe20000000000 */
[----:B------:R-:W-:-:S02]  /*44f0*/  UPLOP3.LUT UP3, UPT, UPT, UPT, UPT, 0x40, 0x4 ;  /* 0x000000000004789c */ /* 0x000fc40003f6e870 */
[----:B-1----:R-:W-:Y:S02]  /*4500*/  ULEA UR24, UR6, UR24, 0x18 ;  /* 0x0000001806187291 */ /* 0x002fe4000f8ec0ff */
[----:B--2---:R-:W-:Y:S02]  /*4510*/  UIMAD.WIDE.U32 UR6, UR33, UR28, URZ ;  /* 0x0000001c210672a5 */ /* 0x004fe4000f8e00ff */
[----:B----4-:R-:W-:Y:S02]  /*4520*/  UIMAD.WIDE.U32 UR8, UR27, UR31, URZ ;  /* 0x0000001f1b0872a5 */ /* 0x010fe4000f8e00ff */
[----:B------:R-:W-:Y:S02]  /*4530*/  UISETP.GE.AND UP0, UPT, UR40, 0x1, UPT ;  /* 0x000000012800788c */ /* 0x000fe4000bf06270 */
[----:B------:R-:W-:Y:S01]  /*4540*/  UISETP.NE.AND UP4, UPT, UR40, 0x1, UPT ;  /* 0x000000012800788c */ /* 0x000fe2000bf85270 */
[----:B------:R-:W-:Y:S02]  /*4550*/  UMOV UR6, UR7 ;  /* 0x0000000700067c82 */ /* 0x000fe40008000000 */
[----:B------:R-:W-:Y:S01]  /*4560*/  UMOV UR34, UR9 ;  /* 0x0000000900227c82 */ /* 0x000fe20008000000 */
[----:B------:R-:W1:Y:S01]  /*4570*/  LDCU.64 UR16, c[0x0][0xb28] ;  /* 0x00016500ff1077ac */ /* 0x000e620008000a00 */
[----:B------:R-:W-:-:S02]  /*4580*/  UISETP.NE.AND UP6, UPT, UR15, 0x1, UPT ;  /* 0x000000010f00788c */ /* 0x000fc4000bfc5270 */
[----:B------:R-:W-:Y:S02]  /*4590*/  UISETP.NE.AND UP5, UPT, UR30, 0x1, UPT ;  /* 0x000000011e00788c */ /* 0x000fe4000bfa5270 */
[----:B------:R-:W-:Y:S02]  /*45a0*/  USHF.R.U32.HI UR35, URZ, UR29, UR6 ;  /* 0x0000001dff237299 */ /* 0x000fe40008011606 */
[----:B------:R-:W-:Y:S02]  /*45b0*/  USHF.R.U32.HI UR34, URZ, UR38, UR34 ;  /* 0x00000026ff227299 */ /* 0x000fe40008011622 */
[----:B------:R-:W-:Y:S01]  /*45c0*/  UISETP.NE.AND UP2, UPT, UR4, 0x1, UPT ;  /* 0x000000010400788c */ /* 0x000fe2000bf45270 */
[----:B------:R-:W-:-:S10]  /*45d0*/  UMOV UR12, URZ ;  /* 0x000000ff000c7c82 */ /* 0x000fd40008000000 */
.L_x_94:
[C---:B------:R-:W-:Y:S02]  /*45e0*/  LEA R12, R14.reuse, UR24, 0x3 ;  /* 0x000000180e0c7c11 */ /* 0x040fe4000f8e18ff */
[----:B------:R-:W-:Y:S02]  /*45f0*/  SHF.L.U32 R9, R13, 0x1f, RZ ;  /* 0x0000001f0d097819 */ /* 0x000fe400000006ff */
[----:B------:R-:W-:Y:S02]  /*4600*/  LEA R10, R14, UR24, 0x4 ;  /* 0x000000180e0a7c11 */ /* 0x000fe4000f8e20ff */
[----:B------:R-:W2:Y:S02]  /*4610*/  SYNCS.PHASECHK.TRANS64.TRYWAIT P0, [R12+URZ+0x80], R9 ;  /* 0x000080090c0075a7 */ /* 0x000ea400080011ff */
[----:B--2-4-:R-:W-:Y:S05]  /*4620*/  @!P0 BRA `(.L_x_86) ;  /* 0x0000004000fc8947 */ /* 0x014fea0003800000 */
.L_x_163:
[----:B--2---:R-:W2:Y:S01]  /*4630*/  LDS.128 R8, [R10+0x110] ;  /* 0x000110000a087984 */ /* 0x004ea20000000c00 */
[----:B------:R-:W-:Y:S01]  /*4640*/  UISETP.GE.AND UP0, UPT, UR40, 0x1, UPT ;  /* 0x000000012800788c */ /* 0x000fe2000bf06270 */
[----:B------:R-:W-:Y:S01]  /*4650*/  @!PT LDS RZ, [RZ] ;  /* 0x00000000fffff984 */ /* 0x000fe20000000800 */
[----:B------:R-:W-:Y:S01]  /*4660*/  @!PT LDS RZ, [RZ] ;  /* 0x00000000fffff984 */ /* 0x000fe20000000800 */
[----:B------:R-:W-:Y:S01]  /*4670*/  @!PT LDS RZ, [RZ] ;  /* 0x00000000fffff984 */ /* 0x000fe20000000800 */
[----:B------:R-:W-:Y:S01]  /*4680*/  @!PT LDS RZ, [RZ] ;  /* 0x00000000fffff984 */ /* 0x000fe20000000800 */
[----:B------:R4:W-:Y:S06]  /*4690*/  MEMBAR.ALL.CTA ;  /* 0x0000000000007992 */ /* 0x0009ec0000008000 */
[----:B----4-:R-:W4:Y:S01]  /*46a0*/  FENCE.VIEW.ASYNC.S ;  /* 0x00000000000073c6 */ /* 0x010f220000000000 */
[----:B--2---:R-:W-:Y:S11]  /*46b0*/  LOP3.LUT P0, RZ, R10, 0x1, RZ, 0xc0, !PT ;  /* 0x000000010aff7812 */ /* 0x004ff6000780c0ff */
[----:B------:R-:W-:Y:S02]  /*46c0*/  @!UPT UIADD3 URZ, UPT, UPT, URZ, URZ, URZ ;  /* 0x000000fffffff290 */ /* 0x000fe4000fffe0ff */
[----:B----4-:R-:W-:Y:S01]  /*46d0*/  VOTEU.ANY UP1, P0 ;  /* 0x0000000000ff7886 */ /* 0x010fe20000020100 */
[----:B------:R-:W-:Y:S11]  /*46e0*/  PLOP3.LUT P0, PT, PT, PT, UP1, 0x80, 0x8 ;  /* 0x000000000008781c */ /* 0x000ff60003f0f018 */
[----:B------:R-:W-:Y:S02]  /*46f0*/  @!UPT UIADD3 URZ, UPT, UPT, URZ, URZ, URZ ;  /* 0x000000fffffff290 */ /* 0x000fe4000fffe0ff */
[----:B------:R-:W-:Y:S02]  /*4700*/  @P0 SHF.R.U32.HI R0, RZ, 0x10, R9 ;  /* 0x00000010ff000819 */ /* 0x000fe40000011609 */
[----:B------:R-:W-:Y:S02]  /*4710*/  @P0 MOV R6, R8 ;  /* 0x0000000800060202 */ /* 0x000fe40000000f00 */
[----:B------:R-:W-:Y:S01]  /*4720*/  @P0 R2UR UR4, R0 ;  /* 0x00000000000402ca */ /* 0x000fe200000e0000 */
[----:B------:R-:W-:Y:S01]  /*4730*/  VIADD R0, R12, 0x90 ;  /* 0x000000900c007836 */ /* 0x000fe20000000000 */
[----:B------:R-:W-:Y:S02]  /*4740*/  @P0 LOP3.LUT R8, R9, 0xffff, RZ, 0xc0, !PT ;  /* 0x0000ffff09080812 */ /* 0x000fe400078ec0ff */
[----:B------:R-:W-:Y:S02]  /*4750*/  @P0 R2UR UR6, R6 ;  /* 0x00000000060602ca */ /* 0x000fe400000e0000 */
[----:B------:R-:W-:Y:S02]  /*4760*/  PRMT R0, RZ, 0x654, R0 ;  /* 0x00000654ff007816 */ /* 0x000fe40000000000 */
[----:B------:R-:W-:Y:S02]  /*4770*/  @P0 R2UR UR5, R8 ;  /* 0x00000000080502ca */ /* 0x000fe400000e0000 */
[----:B------:R2:W-:Y:S03]  /*4780*/  SYNCS.ARRIVE.TRANS64.RED.A1T0 RZ, [R0+URZ], RZ ;  /* 0x000000ff00ff79a7 */ /* 0x0005e600081004ff */
[----:B------:R-:W-:Y:S04]  /*4790*/  @UP1 UMOV UR26, UR4 ;  /* 0x00000004001a1c82 */ /* 0x000fe80008000000 */
[----:B------:R-:W-:Y:S04]  /*47a0*/  @UP1 UMOV UR14, UR6 ;  /* 0x00000006000e1c82 */ /* 0x000fe80008000000 */
[----:B------:R-:W-:Y:S01]  /*47b0*/  @UP1 UMOV UR13, UR5 ;  /* 0x00000005000d1c82 */ /* 0x000fe20008000000 */
[----:B------:R-:W-:Y:S05]  /*47c0*/  BRA.U !UP0, `(.L_x_87) ;  /* 0x0000000108a47547 */ /* 0x000fea000b800000 */
[----:B------:R-:W-:Y:S02]  /*47d0*/  UIMAD.WIDE.U32 UR8, UR13, UR31, URZ ;  /* 0x0000001f0d0872a5 */ /* 0x000fe4000f8e00ff */
[----:B------:R-:W-:Y:S02]  /*47e0*/  UIMAD.WIDE.U32 UR10, UR14, UR28, URZ ;  /* 0x0000001c0e0a72a5 */ /* 0x000fe4000f8e00ff */
[----:B------:R-:W-:Y:S02]  /*47f0*/  USEL UR4, UR27, UR34, !UP5 ;  /* 0x000000221b047287 */ /* 0x000fe4000e800000 */
[----:B------:R-:W-:Y:S02]  /*4800*/  USEL UR7, UR33, UR35, !UP6 ;  /* 0x0000002321077287 */ /* 0x000fe4000f000000 */
[----:B-1----:R-:W-:Y:S02]  /*4810*/  UIMAD.WIDE.U32 UR18, UR4, UR16, URZ ;  /* 0x00000010041272a5 */ /* 0x002fe4000f8e00ff */
[----:B------:R-:W-:Y:S01]  /*4820*/  UIMAD.WIDE.U32 UR20, UR7, UR16, URZ ;  /* 0x00000010071472a5 */ /* 0x000fe2000f8e00ff */
[----:B------:R-:W-:Y:S02]  /*4830*/  UMOV UR5, UR9 ;  /* 0x0000000900057c82 */ /* 0x000fe40008000000 */
[----:B------:R-:W-:Y:S03]  /*4840*/  USHF.R.U32.HI UR6, URZ, UR38, UR5 ;  /* 0x00000026ff067299 */ /* 0x000fe60008011605 */
[----:B------:R-:W-:Y:S01]  /*4850*/  UMOV UR5, UR11 ;  /* 0x0000000b00057c82 */ /* 0x000fe20008000000 */
[----:B------:R-:W-:Y:S02]  /*4860*/  USEL UR6, UR13, UR6, !UP5 ;  /* 0x000000060d067287 */ /* 0x000fe4000e800000 */
[----:B------:R-:W-:Y:S02]  /*4870*/  USHF.R.U32.HI UR8, URZ, UR29, UR5 ;  /* 0x0000001dff087299 */ /* 0x000fe40008011605 */
[----:B------:R-:W-:Y:S01]  /*4880*/  UIMAD.WIDE.U32 UR10, UR6, UR16, URZ ;  /* 0x00000010060a72a5 */ /* 0x000fe2000f8e00ff */
[----:B------:R-:W-:Y:S02]  /*4890*/  UMOV UR5, UR19 ;  /* 0x0000001300057c82 */ /* 0x000fe40008000000 */
[----:B------:R-:W-:Y:S03]  /*48a0*/  @UP4 USHF.R.U32.HI UR4, URZ, UR17, UR5 ;  /* 0x00000011ff044299 */ /* 0x000fe60008011605 */
[----:B------:R-:W-:Y:S01]  /*48b0*/  UMOV UR5, UR21 ;  /* 0x0000001500057c82 */ /* 0x000fe20008000000 */
[----:B------:R-:W-:Y:S02]  /*48c0*/  UIMAD UR4, UR40, UR4, URZ ;  /* 0x00000004280472a4 */ /* 0x000fe4000f8e02ff */
[----:B------:R-:W-:Y:S02]  /*48d0*/  @UP4 USHF.R.U32.HI UR7, URZ, UR17, UR5 ;  /* 0x00000011ff074299 */ /* 0x000fe40008011605 */
[----:B------:R-:W-:Y:S02]  /*48e0*/  USEL UR5, UR14, UR8, !UP6 ;  /* 0x000000080e057287 */ /* 0x000fe4000f000000 */
[----:B------:R-:W-:Y:S02]  /*48f0*/  UIMAD UR8, UR40, UR7, URZ ;  /* 0x00000007280872a4 */ /* 0x000fe4000f8e02ff */
[----:B------:R-:W-:Y:S03]  /*4900*/  UISETP.GE.AND UP0, UPT, UR6, UR4, UPT ;  /* 0x000000040600728c */ /* 0x000fe6000bf06270 */
[----:B------:R-:W-:Y:S01]  /*4910*/  UMOV UR4, UR11 ;  /* 0x0000000b00047c82 */ /* 0x000fe20008000000 */
[----:B------:R-:W-:Y:S02]  /*4920*/  UISETP.GE.OR UP0, UPT, UR5, UR8, UP0 ;  /* 0x000000080500728c */ /* 0x000fe40008706670 */
[----:B------:R-:W-:Y:S02]  /*4930*/  USHF.R.U32.HI UR4, URZ, UR17, UR4 ;  /* 0x00000011ff047299 */ /* 0x000fe40008011604 */
[----:B------:R-:W-:Y:S02]  /*4940*/  UIMAD.WIDE.U32 UR8, UR5, UR16, URZ ;  /* 0x00000010050872a5 */ /* 0x000fe4000f8e00ff */
[----:B------:R-:W-:Y:S04]  /*4950*/  USEL UR10, UR6, UR4, !UP4 ;  /* 0x00000004060a7287 */ /* 0x000fe8000e000000 */
[----:B------:R-:W-:Y:S01]  /*4960*/  UIADD3 UR11, UPT, UPT, -UR10, URZ, URZ ;  /* 0x000000ff0a0b7290 */ /* 0x000fe2000fffe1ff */
[----:B------:R-:W-:Y:S02]  /*4970*/  @!UP0 UMOV UR4, UR9 ;  /* 0x0000000900048c82 */ /* 0x000fe40008000000 */
[----:B------:R-:W-:Y:S02]  /*4980*/  @!UP0 USHF.R.U32.HI UR4, URZ, UR17, UR4 ;  /* 0x00000011ff048299 */ /* 0x000fe40008011604 */
[----:B------:R-:W-:Y:S02]  /*4990*/  UIMAD UR8, UR40, UR11, UR6 ;  /* 0x0000000b280872a4 */ /* 0x000fe4000f8e0206 */
[----:B------:R-:W-:Y:S04]  /*49a0*/  @!UP0 USEL UR4, UR5, UR4, !UP4 ;  /* 0x0000000405048287 */ /* 0x000fe8000e000000 */
[----:B------:R-:W-:Y:S02]  /*49b0*/  @!UP0 UIMAD UR8, UR7, UR8, UR4 ;  /* 0x00000008070882a4 */ /* 0x000fe4000f8e0204 */
[----:B------:R-:W-:Y:S02]  /*49c0*/  @!UP0 UIADD3 UR9, UPT, UPT, UR10, -UR4, URZ ;  /* 0x800000040a098290 */ /* 0x000fe4000fffe0ff */
[----:B------:R-:W-:Y:S02]  /*49d0*/  UIADD3 UR4, UPT, UPT, -UR5, URZ, URZ ;  /* 0x000000ff05047290 */ /* 0x000fe4000fffe1ff */
[----:B------:R-:W-:Y:S02]  /*49e0*/  UIADD3 UR7, UPT, UPT, -UR6, URZ, URZ ;  /* 0x000000ff06077290 */ /* 0x000fe4000fffe1ff */
[----:B------:R-:W-:Y:S02]  /*49f0*/  @!UP0 UIMAD UR6, UR9, UR40, UR5 ;  /* 0x00000028090682a4 */ /* 0x000fe4000f8e0205 */
[----:B------:R-:W-:Y:S02]  /*4a00*/  UIMAD UR14, UR15, UR4, UR14 ;  /* 0x000000040f0e72a4 */ /* 0x000fe4000f8e020e */
[----:B------:R-:W-:Y:S01]  /*4a10*/  UIMAD UR13, UR30, UR7, UR13 ;  /* 0x000000071e0d72a4 */ /* 0x000fe2000f8e020d */
[----:B------:R-:W-:Y:S02]  /*4a20*/  @!UP0 UMOV UR5, UR8 ;  /* 0x0000000800058c82 */ /* 0x000fe40008000000 */
[----:B------:R-:W-:Y:S02]  /*4a30*/  UIMAD UR14, UR5, UR15, UR14 ;  /* 0x0000000f050e72a4 */ /* 0x000fe4000f8e020e */
[----:B------:R-:W-:Y:S11]  /*4a40*/  UIMAD UR13, UR6, UR30, UR13 ;  /* 0x0000001e060d72a4 */ /* 0x000ff6000f8e020d */
[----:B------:R-:W-:Y:S01]  /*4a50*/  @!UPT UIADD3 URZ, UPT, UPT, URZ, URZ, URZ ;  /* 0x000000fffffff290 */ /* 0x000fe2000fffe0ff */
.L_x_87:
[----:B------:R-:W4:Y:S01]  /*4a60*/  @!UP2 LDCU.128 UR20, c[0x0][0xb10] ;  /* 0x00016200ff14a7ac */ /* 0x000f220008000c00 */
[C---:B---3--:R-:W-:Y:S02]  /*4a70*/  ISETP.NE.U32.AND P1, PT, R4.reuse, RZ, PT ;  /* 0x000000ff0400720c */ /* 0x048fe40003f25070 */
[----:B------:R-:W-:Y:S02]  /*4a80*/  ISETP.NE.U32.AND P0, PT, R4, RZ, PT ;  /* 0x000000ff0400720c */ /* 0x000fe40003f05070 */
[C---:B------:R-:W-:Y:S02]  /*4a90*/  ISETP.NE.AND.EX P1, PT, R5.reuse, RZ, PT, P1 ;  /* 0x000000ff0500720c */ /* 0x040fe40003f25310 */
[----:B------:R-:W-:Y:S01]  /*4aa0*/  ISETP.NE.AND.EX P0, PT, R5, RZ, PT, P0 ;  /* 0x000000ff0500720c */ /* 0x000fe20003f05300 */
[----:B------:R-:W3:Y:S01]  /*4ab0*/  @!UP2 LDCU UR5, c[0x0][0xb0c] ;  /* 0x00016180ff05a7ac */ /* 0x000ee20008000800 */
[----:B------:R-:W-:Y:S02]  /*4ac0*/  USHF.L.U32 UR11, UR25, 0x7, URZ ;  /* 0x00000007190b7899 */ /* 0x000fe400080006ff */
[----:B------:R-:W-:Y:S02]  /*4ad0*/  USHF.L.U32 UR10, UR32, 0x6, URZ ;  /* 0x00000006200a7899 */ /* 0x000fe400080006ff */
[----:B----4-:R-:W-:Y:S07]  /*4ae0*/  UIMAD.WIDE.U32 UR6, UR14, UR20, URZ ;  /* 0x000000140e0672a5 */ /* 0x010fee000f8e00ff */
[----:B------:R-:W-:Y:S01]  /*4af0*/  @!UP2 UMOV UR4, UR7 ;  /* 0x000000070004ac82 */ /* 0x000fe20008000000 */
[----:B---3--:R-:W-:Y:S02]  /*4b00*/  @!UP2 UISETP.NE.AND UP0, UPT, UR5, 0x1, UPT ;  /* 0x000000010500a88c */ /* 0x008fe4000bf05270 */
[----:B------:R-:W-:Y:S02]  /*4b10*/  @!UP2 USHF.R.U32.HI UR4, URZ, UR21, UR4 ;  /* 0x00000015ff04a299 */ /* 0x000fe40008011604 */
[----:B------:R-:W-:Y:S02]  /*4b20*/  UIMAD.WIDE.U32 UR6, UR13, UR23, URZ ;  /* 0x000000170d0672a5 */ /* 0x000fe4000f8e00ff */
[----:B------:R-:W-:Y:S02]  /*4b30*/  @!UP2 USEL UR8, UR14, UR4, !UP0 ;  /* 0x000000040e08a287 */ /* 0x000fe4000c000000 */
[----:B------:R-:W-:Y:S03]  /*4b40*/  @!UP2 UISETP.NE.AND UP0, UPT, UR22, 0x1, UPT ;  /* 0x000000011600a88c */ /* 0x000fe6000bf05270 */
[----:B------:R-:W-:Y:S02]  /*4b50*/  @!UP2 UMOV UR6, UR7 ;  /* 0x000000070006ac82 */ /* 0x000fe40008000000 */
[----:B------:R-:W3:Y:S02]  /*4b60*/  @!UP2 LDCU UR4, c[0x0][0xb20] ;  /* 0x00016400ff04a7ac */ /* 0x000ee40008000800 */
[----:B---3--:R-:W-:Y:S04]  /*4b70*/  @!UP2 USHF.R.U32.HI UR6, URZ, UR4, UR6 ;  /* 0x00000004ff06a299 */ /* 0x008fe80008011606 */
[----:B------:R-:W-:Y:S04]  /*4b80*/  @!UP2 USEL UR6, UR13, UR6, !UP0 ;  /* 0x000000060d06a287 */ /* 0x000fe8000c000000 */
[----:B------:R-:W-:Y:S02]  /*4b90*/  @!UP2 UIADD3 UR4, UPT, UPT, -UR8, UR6, URZ ;  /* 0x000000060804a290 */ /* 0x000fe4000fffe1ff */
[----:B------:R-:W-:Y:S02]  /*4ba0*/  @!UP2 UIADD3 UR6, UPT, UPT, UR8, -UR6, URZ ;  /* 0x800000060806a290 */ /* 0x000fe4000fffe0ff */
[----:B------:R-:W-:Y:S02]  /*4bb0*/  @!UP2 UIMAD UR14, UR4, UR5, UR14 ;  /* 0x00000005040ea2a4 */ /* 0x000fe4000f8e020e */
[----:B------:R-:W-:Y:S01]  /*4bc0*/  @!UP2 UIMAD UR13, UR6, UR22, UR13 ;  /* 0x00000016060da2a4 */ /* 0x000fe2000f8e020d */
[----:B------:R-:W-:Y:S11]  /*4bd0*/  BRA.U UP3, `(.L_x_88) ;  /* 0x0000000103107547 */ /* 0x000ff6000b800000 */
[----:B--2---:R-:W-:Y:S04]  /*4be0*/  MOV R0, UR37 ;  /* 0x0000002500007c02 */ /* 0x004fe80008000f00 */
[----:B------:R-:W-:Y:S04]  /*4bf0*/  SHF.L.U32 R9, R0, 0x1f, RZ ;  /* 0x0000001f00097819 */ /* 0x000fe800000006ff */
[----:B------:R-:W2:Y:S02]  /*4c00*/  SYNCS.PHASECHK.TRANS64.TRYWAIT P2, [UR24+0x78], R9 ;  /* 0x00007809ff0075a7 */ /* 0x000ea40008041118 */
[----:B--2---:R-:W-:Y:S05]  /*4c10*/  @!P2 BRA `(.L_x_89) ;  /* 0x0000003c0094a947 */ /* 0x004fea0003800000 */
.L_x_88:
[----:B------:R-:W-:Y:S05]  /*4c20*/  @!P1 BRA `(.L_x_90) ;  /* 0x0000000000309947 */ /* 0x000fea0003800000 */
[----:B------:R-:W-:Y:S01]  /*4c30*/  ISETP.NE.U32.AND P1, PT, R2, RZ, PT ;  /* 0x000000ff0200720c */ /* 0x000fe20003f25070 */
[----:B------:R-:W3:Y:S01]  /*4c40*/  LDCU.64 UR4, c[0x0][0x358] ;  /* 0x00006b00ff0477ac */ /* 0x000ee20008000a00 */
[----:B------:R-:W-:Y:S02]  /*4c50*/  IMAD.MOV.U32 R84, RZ, RZ, 0x1 ;  /* 0x00000001ff547424 */ /* 0x000fe400078e00ff */
[----:B------:R-:W-:Y:S11]  /*4c60*/  ISETP.NE.AND.EX P1, PT, R3, RZ, PT, P1 ;  /* 0x000000ff0300720c */ /* 0x000ff60003f25310 */
[----:B------:R-:W-:Y:S02]  /*4c70*/  @!UPT UIADD3 URZ, UPT, UPT, URZ, URZ, URZ ;  /* 0x000000fffffff290 */ /* 0x000fe4000fffe0ff */
[----:B--2---:R-:W2:Y:S01]  /*4c80*/  @P1 LDC.64 R8, c[0x0][0x888] ;  /* 0x00022200ff081b82 */ /* 0x004ea20000000a00 */
[----:B------:R-:W-:Y:S04]  /*4c90*/  @P1 IMAD R0, R4, UR36, RZ ;  /* 0x0000002404001c24 */ /* 0x000fe8000f8e02ff */
[----:B--2---:R-:W-:Y:S04]  /*4ca0*/  @P1 IMAD.WIDE R8, R0, 0x4, R8 ;  /* 0x0000000400081825 */ /* 0x004fe800078e0208 */
[----:B------:R-:W-:Y:S01]  /*4cb0*/  HFMA2 R0, -RZ, RZ, 0, 5.9604644775390625e-08 ;  /* 0x00000001ff007431 */ /* 0x000fe200000001ff */
[----:B---3-5:R3:W5:Y:S04]  /*4cc0*/  @P1 LDG.E R41, desc[UR4][R8.64] ;  /* 0x0000000408291981 */ /* 0x028768000c1e1900 */
[----:B------:R-:W-:Y:S01]  /*4cd0*/  @!P1 PRMT R84, R0, 0x7610, R84 ;  /* 0x0000761000549816 */ /* 0x000fe20000000054 */
[----:B---3--:R-:W4:Y:S06]  /*4ce0*/  @!P1 LDC R41, c[0x0][0x880] ;  /* 0x00022000ff299b82 */ /* 0x008f2c0000000800 */
.L_x_90:
[----:B----45:R-:W-:Y:S01]  /*4cf0*/  @!P0 FSETP.EQ.AND P1, PT, R41, RZ, PT ;  /* 0x000000ff2900820b */ /* 0x030fe20003f22000 */
[----:B------:R-:W-:Y:S01]  /*4d00*/  @!UPT UIADD3 URZ, UPT, UPT, URZ, URZ, URZ ;  /* 0x000000fffffff290 */ /* 0x000fe2000fffe0ff */
[----:B------:R-:W-:Y:S11]  /*4d10*/  @!P0 BRA `(.L_x_91) ;  /* 0x0000000000188947 */ /* 0x000ff60003800000 */
[----:B------:R-:W-:Y:S02]  /*4d20*/  LOP3.LUT P0, RZ, R84, 0xff, RZ, 0xc0, !PT ;  /* 0x000000ff54ff7812 */ /* 0x000fe4000780c0ff */
[----:B------:R-:W-:Y:S04]  /*4d30*/  ISETP.NE.U32.AND P1, PT, R2, RZ, PT ;  /* 0x000000ff0200720c */ /* 0x000fe80003f25070 */
[----:B------:R-:W-:Y:S04]  /*4d40*/  ISETP.NE.AND.EX P1, PT, R3, RZ, PT, P1 ;  /* 0x000000ff0300720c */ /* 0x000fe80003f25310 */
[----:B------:R-:W-:Y:S03]  /*4d50*/  PLOP3.LUT P1, PT, P1, PT, PT, 0x8, 0x80 ;  /* 0x000000000080781c */ /* 0x000fe60000f2e170 */
[----:B------:R-:W-:Y:S11]  /*4d60*/  @P0 FSETP.EQ.AND P1, PT, R41, RZ, PT ;  /* 0x000000ff2900020b */ /* 0x000ff60003f22000 */
[----:B------:R-:W-:Y:S02]  /*4d70*/  @!UPT UIADD3 URZ, UPT, UPT, URZ, URZ, URZ ;  /* 0x000000fffffff290 */ /* 0x000fe4000fffe0ff */
.L_x_91:
[----:B------:R-:W-:Y:S01]  /*4d80*/  ULEA UR4, UR12, UR24, 0x3 ;  /* 0x000000180c047291 */ /* 0x000fe2000f8e18ff */
[----:B--2---:R-:W-:Y:S02]  /*4d90*/  SHF.L.U32 R9, R15, 0x1f, RZ ;  /* 0x0000001f0f097819 */ /* 0x004fe400000006ff */
[----:B------:R-:W-:Y:S04]  /*4da0*/  ELECT P0, URZ, PT ;  /* 0x0000000000ff782f */ /* 0x000fe80003800000 */
[----:B------:R-:W-:Y:S02]  /*4db0*/  PLOP3.LUT P1, PT, P1, P0, PT, 0xf2, 0x2f ;  /* 0x00000000002f781c */ /* 0x000fe40000f21e72 */
[----:B------:R-:W2:Y:S11]  /*4dc0*/  SYNCS.PHASECHK.TRANS64.TRYWAIT P2, [UR4+0x58], R9 ;  /* 0x00005809ff0075a7 */ /* 0x000eb60008041104 */
[----:B------:R-:W-:Y:S05]  /*4dd0*/  @!P1 IADD3 R8, P0, PT, R16, 0x580, RZ ;  /* 0x0000058010089810 */ /* 0x000fea0007f1e0ff */
[----:B------:R-:W-:Y:S01]  /*4de0*/  @!P1 IMAD.X R6, RZ, RZ, R17, P0 ;  /* 0x000000ffff069224 */ /* 0x000fe200000e0611 */
[----:B--2---:R-:W-:Y:S07]  /*4df0*/  @!P2 BRA `(.L_x_92) ;  /* 0x0000003c0034a947 */ /* 0x004fee0003800000 */
.L_x_166:
[----:B------:R-:W3:Y:S01]  /*4e00*/  S2UR UR20, SR_CgaCtaId ;  /* 0x00000000001479c3 */ /* 0x000ee20000008800 */
[----:B------:R-:W-:Y:S01]  /*4e10*/  @!P1 R2UR UR7, R6 ;  /* 0x00000000060792ca */ /* 0x000fe200000e0000 */
[----:B------:R-:W-:Y:S01]  /*4e20*/  UIADD3 UR5, UPT, UPT, UR12, 0x1, URZ ;  /* 0x000000010c057890 */ /* 0x000fe2000fffe0ff */
[----:B------:R-:W-:Y:S01]  /*4e30*/  @!P1 R2UR UR6, R8 ;  /* 0x00000000080692ca */ /* 0x000fe200000e0000 */
[----:B------:R-:W-:Y:S01]  /*4e40*/  UIADD3 UR9, UPT, UPT, UR4, 0x40, URZ ;  /* 0x0000004004097890 */ /* 0x000fe2000fffe0ff */
[----:B------:R-:W-:Y:S01]  /*4e50*/  @!P1 IMAD.MOV.U32 R6, RZ, RZ, 0x2000 ;  /* 0x00002000ff069424 */ /* 0x000fe200078e00ff */
[----:B------:R-:W-:Y:S01]  /*4e60*/  UISETP.NE.AND UP0, UPT, UR5, 0x3, UPT ;  /* 0x000000030500788c */ /* 0x000fe2000bf05270 */
[----:B------:R-:W-:Y:S01]  /*4e70*/  VIADD R14, R14, 0x1 ;  /* 0x000000010e0e7836 */ /* 0x000fe20000000000 */
[----:B------:R-:W-:Y:S01]  /*4e80*/  UMOV UR22, 0x0 ;  /* 0x0000000000167882 */ /* 0x000fe20000000000 */
[----:B------:R-:W-:Y:S05]  /*4e90*/  UMOV UR23, 0x10000000 ;  /* 0x1000000000177882 */ /* 0x000fea0000000000 */
[----:B--2---:R-:W-:Y:S01]  /*4ea0*/  IMAD.U32 R9, RZ, RZ, UR7 ;  /* 0x00000007ff097e24 */ /* 0x004fe2000f8e00ff */
[----:B------:R-:W-:Y:S01]  /*4eb0*/  USEL UR7, URZ, 0x1, UP0 ;  /* 0x00000001ff077887 */ /* 0x000fe20008000000 */
[----:B------:R-:W-:Y:S01]  /*4ec0*/  IMAD.U32 R8, RZ, RZ, UR6 ;  /* 0x00000006ff087e24 */ /* 0x000fe2000f8e00ff */
[----:B------:R-:W-:Y:S02]  /*4ed0*/  USEL UR6, UR5, URZ, UP0 ;  /* 0x000000ff05067287 */ /* 0x000fe40008000000 */
[----:B------:R-:W-:Y:S01]  /*4ee0*/  VOTEU.ALL UP0, P1 ;  /* 0x0000000000ff7886 */ /* 0x000fe20000800000 */
[----:B------:R-:W-:Y:S02]  /*4ef0*/  @!P1 R2UR UR19, R9 ;  /* 0x00000000091392ca */ /* 0x000fe400000e0000 */
[----:B------:R-:W-:Y:S02]  /*4f00*/  @!P1 R2UR UR18, R8 ;  /* 0x00000000081292ca */ /* 0x000fe400000e0000 */
[----:B------:R-:W-:Y:S01]  /*4f10*/  @!UP0 ULEA UR5, UR12, UR24, 0xd ;  /* 0x000000180c058291 */ /* 0x000fe2000f8e68ff */
[----:B------:R-:W-:Y:S01]  /*4f20*/  LOP3.LUT R15, R15, UR7, RZ, 0x3c, !PT ;  /* 0x000000070f0f7c12 */ /* 0x000fe2000f8e3cff */
[----:B---3--:R-:W-:Y:S02]  /*4f30*/  UPRMT UR20, UR20, 0x654, UR9 ;  /* 0x0000065414147896 */ /* 0x008fe40008000009 */
[----:B------:R-:W-:Y:S01]  /*4f40*/  @!UP0 UIADD3 UR8, UPT, UPT, UR5, 0x200, URZ ;  /* 0x0000020005088890 */ /* 0x000fe2000fffe0ff */
[----:B------:R-:W-:Y:S01]  /*4f50*/  SHF.L.U32 R0, R15, 0x1f, RZ ;  /* 0x0000001f0f007819 */ /* 0x000fe200000006ff */
[----:B------:R-:W-:Y:S01]  /*4f60*/  VOTEU.ALL UP0, P1 ;  /* 0x0000000000ff7886 */ /* 0x000fe20000800000 */
[----:B------:R-:W-:Y:S01]  /*4f70*/  UMOV UR12, UR36 ;  /* 0x00000024000c7c82 */ /* 0x000fe20008000000 */
[----:B------:R-:W-:Y:S05]  /*4f80*/  ULEA UR5, UR6, UR24, 0x3 ;  /* 0x0000001806057291 */ /* 0x000fea000f8e18ff */
[----:B------:R2:W-:Y:S01]  /*4f90*/  @!UP0 UTMALDG.3D [UR8], [UR18], desc[UR22] ;  /* 0x00001608120085b4 */ /* 0x0005e20008011000 */
[----:B------:R2:W-:Y:S01]  /*4fa0*/  @!P1 SYNCS.ARRIVE.TRANS64.RED.A0TR RZ, [UR4+0x40], R6 ;  /* 0x00004006ffff99a7 */ /* 0x0005e20008300404 */
[----:B------:R-:W-:Y:S02]  /*4fb0*/  SYNCS.ARRIVE.TRANS64.RED.A1T0 RZ, [UR20], RZ ;  /* 0x000000ffffff79a7 */ /* 0x000fe40008100414 */
[----:B------:R-:W3:Y:S02]  /*4fc0*/  SYNCS.PHASECHK.TRANS64.TRYWAIT P0, [UR5+0x58], R0 ;  /* 0x00005800ff0075a7 */ /* 0x000ee40008001105 */
[----:B--23--:R-:W-:Y:S05]  /*4fd0*/  @!P0 BRA `(.L_x_93) ;  /* 0x0000003800d48947 */ /* 0x00cfea0003800000 */
.L_x_168:
[----:B------:R-:W3:Y:S01]  /*4fe0*/  S2UR UR12, SR_CgaCtaId ;  /* 0x00000000000c79c3 */ /* 0x000ee20000008800 */
[----:B------:R-:W-:Y:S01]  /*4ff0*/  UIADD3 UR9, UPT, UPT, UR5, 0x40, URZ ;  /* 0x0000004005097890 */ /* 0x000fe2000fffe0ff */
[----:B------:R-:W-:Y:S01]  /*5000*/  @!P1 IADD3 R6, P0, PT, R16, 0x580, RZ ;  /* 0x0000058010069810 */ /* 0x000fe20007f1e0ff */
[----:B------:R-:W-:Y:S01]  /*5010*/  UPLOP3.LUT UP3, UPT, UPT, UPT, UPT, 0x80, 0x8 ;  /* 0x000000000008789c */ /* 0x000fe20003f6f070 */
[----:B------:R-:W-:Y:S01]  /*5020*/  R2UR UR23, R86 ;  /* 0x00000000561772ca */ /* 0x000fe200000e0000 */
[----:B------:R-:W-:Y:S01]  /*5030*/  UMOV UR20, 0x0 ;  /* 0x0000000000147882 */ /* 0x000fe20000000000 */
[----:B------:R-:W-:Y:S01]  /*5040*/  @!P1 R2UR UR7, R6 ;  /* 0x00000000060792ca */ /* 0x000fe200000e0000 */
[----:B--2---:R-:W-:Y:S01]  /*5050*/  @!P1 IMAD.X R0, RZ, RZ, R17, P0 ;  /* 0x000000ffff009224 */ /* 0x004fe200000e0611 */
[----:B------:R-:W-:Y:S01]  /*5060*/  UMOV UR21, 0x10000000 ;  /* 0x1000000000157882 */ /* 0x000fe20000000000 */
[----:B------:R-:W-:Y:S01]  /*5070*/  VOTEU.ALL UP0, P1 ;  /* 0x0000000000ff7886 */ /* 0x000fe20000800000 */
[----:B------:R-:W-:Y:S02]  /*5080*/  R2UR UR22, R87 ;  /* 0x00000000571672ca */ /* 0x000fe400000e0000 */
[----:B------:R-:W-:Y:S02]  /*5090*/  @!P1 R2UR UR4, R0 ;  /* 0x00000000000492ca */ /* 0x000fe400000e0000 */
[----:B------:R-:W-:Y:S01]  /*50a0*/  @!UP0 UIADD3 UR10, UPT, UPT, UR10, 0x20, URZ ;  /* 0x000000200a0a8890 */ /* 0x000fe2000fffe0ff */
[C---:B------:R-:W-:Y:S02]  /*50b0*/  ISETP.NE.AND P0, PT, R14.reuse, 0x2, PT ;  /* 0x000000020e00780c */ /* 0x040fe40003f05270 */
[----:B------:R-:W-:Y:S02]  /*50c0*/  UIADD3 UR32, UPT, UPT, UR13, UR23, URZ ;  /* 0x000000170d207290 */ /* 0x000fe4000fffe0ff */
[----:B------:R-:W-:Y:S01]  /*50d0*/  IMAD.U32 R8, RZ, RZ, UR7 ;  /* 0x00000007ff087e24 */ /* 0x000fe2000f8e00ff */
[----:B------:R-:W-:Y:S02]  /*50e0*/  SEL R0, RZ, 0x1, P0 ;  /* 0x00000001ff007807 */ /* 0x000fe40000000000 */
[----:B------:R-:W-:Y:S01]  /*50f0*/  SEL R14, R14, RZ, P0 ;  /* 0x000000ff0e0e7207 */ /* 0x000fe20000000000 */
[----:B------:R-:W-:Y:S01]  /*5100*/  UIADD3 UR25, UPT, UPT, UR14, UR22, URZ ;  /* 0x000000160e197290 */ /* 0x000fe2000fffe0ff */
[----:B------:R-:W-:Y:S01]  /*5110*/  @!P1 R2UR UR18, R8 ;  /* 0x00000000081292ca */ /* 0x000fe200000e0000 */
[----:B------:R-:W-:Y:S01]  /*5120*/  IMAD.U32 R9, RZ, RZ, UR4 ;  /* 0x00000004ff097e24 */ /* 0x000fe2000f8e00ff */
[----:B------:R-:W-:Y:S01]  /*5130*/  @!UP0 ULEA UR4, UR6, UR24, 0xd ;  /* 0x0000001806048291 */ /* 0x000fe2000f8e68ff */
[----:B------:R-:W-:Y:S03]  /*5140*/  LOP3.LUT R13, R13, R0, RZ, 0x3c, !PT ;  /* 0x000000000d0d7212 */ /* 0x000fe600078e3cff */
[----:B------:R-:W-:Y:S01]  /*5150*/  @!P1 R2UR UR19, R9 ;  /* 0x00000000091392ca */ /* 0x000fe200000e0000 */
[----:B------:R-:W-:Y:S02]  /*5160*/  @!UP0 UIADD3 UR8, UPT, UPT, UR4, 0x200, URZ ;  /* 0x0000020004088890 */ /* 0x000fe4000fffe0ff */
[----:B---3--:R-:W-:Y:S01]  /*5170*/  UPRMT UR4, UR12, 0x654, UR9 ;  /* 0x000006540c047896 */ /* 0x008fe20008000009 */
[----:B------:R-:W-:Y:S02]  /*5180*/  VOTEU.ALL UP0, P1 ;  /* 0x0000000000ff7886 */ /* 0x000fe40000800000 */
[----:B------:R-:W-:Y:S01]  /*5190*/  UMOV UR12, UR36 ;  /* 0x00000024000c7c82 */ /* 0x000fe20008000000 */
[----:B------:R-:W-:Y:S06]  /*51a0*/  UMOV UR36, UR26 ;  /* 0x0000001a00247c82 */ /* 0x000fec0008000000 */
[----:B------:R2:W-:Y:S01]  /*51b0*/  @!UP0 UTMALDG.3D [UR8], [UR18], desc[UR20] ;  /* 0x00001408120085b4 */ /* 0x0005e20008011000 */
[----:B------:R4:W-:Y:S01]  /*51c0*/  @!P1 SYNCS.ARRIVE.TRANS64.RED.A0TR RZ, [UR5+0x40], R7 ;  /* 0x00004007ffff99a7 */ /* 0x0009e20008300405 */
[----:B------:R-:W-:Y:S01]  /*51d0*/  SYNCS.ARRIVE.TRANS64.RED.A1T0 RZ, [UR4], RZ ;  /* 0x000000ffffff79a7 */ /* 0x000fe20008100404 */
[----:B------:R-:W-:Y:S04]  /*51e0*/  UIADD3 UR4, UPT, UPT, UR6, 0x1, URZ ;  /* 0x0000000106047890 */ /* 0x000fe8000fffe0ff */
[----:B------:R-:W-:Y:S04]  /*51f0*/  UISETP.NE.AND UP0, UPT, UR4, 0x3, UPT ;  /* 0x000000030400788c */ /* 0x000fe8000bf05270 */
[----:B------:R-:W-:Y:S06]  /*5200*/  USEL UR5, URZ, 0x1, UP0 ;  /* 0x00000001ff057887 */ /* 0x000fec0008000000 */
[----:B------:R-:W-:Y:S01]  /*5210*/  LOP3.LUT R15, R15, UR5, RZ, 0x3c, !PT ;  /* 0x000000050f0f7c12 */ /* 0x000fe2000f8e3cff */
[----:B--2---:R-:W-:Y:S01]  /*5220*/  USEL UR12, UR4, URZ, UP0 ;  /* 0x000000ff040c7287 */ /* 0x004fe20008000000 */
[----:B------:R-:W-:Y:S11]  /*5230*/  BRA.U UP1, `(.L_x_94) ;  /* 0xfffffff101e87547 */ /* 0x000ff6000b83ffff */
[----:B------:R-:W-:Y:S01]  /*5240*/  UIADD3 UR24, UPT, UPT, UR24, 0x58, URZ ;  /* 0x0000005818187890 */ /* 0x000fe2000fffe0ff */
[----:B------:R-:W-:-:S03]  /*5250*/  SHF.L.U32 R3, R15, 0x1f, RZ ;  /* 0x0000001f0f037819 */ /* 0x000fc600000006ff */
[----:B------:R-:W-:-:S09]  /*5260*/  ULEA UR4, UR12, UR24, 0x3 ;  /* 0x000000180c047291 */ /* 0x000fd2000f8e18ff */
[----:B------:R-:W2:Y:S02]  /*5270*/  SYNCS.PHASECHK.TRANS64.TRYWAIT P0, [UR4], R3 ;  /* 0x00000003ff0075a7 */ /* 0x000ea40008001104 */
[----:B--2---:R-:W-:Y:S05]  /*5280*/  @!P0 BRA `(.L_x_95) ;  /* 0x0000003800408947 */ /* 0x004fea0003800000 */
.L_x_170:
[----:B------:R-:W-:-:S04]  /*5290*/  UIADD3 UR4, UPT, UPT, UR12, 0x1, URZ ;  /* 0x000000010c047890 */ /* 0x000fc8000fffe0ff */
[----:B------:R-:W-:-:S04]  /*52a0*/  UISETP.NE.AND UP0, UPT, UR4, 0x3, UPT ;  /* 0x000000030400788c */ /* 0x000fc8000bf05270 */
[----:B------:R-:W-:Y:S02]  /*52b0*/  USEL UR6, URZ, 0x1, UP0 ;  /* 0x00000001ff067887 */ /* 0x000fe40008000000 */
[----:B------:R-:W-:-:S04]  /*52c0*/  USEL UR4, UR4, URZ, UP0 ;  /* 0x000000ff04047287 */ /* 0x000fc80008000000 */
[----:B------:R-:W-:Y:S01]  /*52d0*/  ULEA UR5, UR4, UR24, 0x3 ;  /* 0x0000001804057291 */ /* 0x000fe2000f8e18ff */
[----:B------:R-:W-:-:S04]  /*52e0*/  LOP3.LUT R15, R15, UR6, RZ, 0x3c, !PT ;  /* 0x000000060f0f7c12 */ /* 0x000fc8000f8e3cff */
[----:B--2---:R-:W-:-:S04]  /*52f0*/  SHF.L.U32 R3, R15, 0x1f, RZ ;  /* 0x0000001f0f037819 */ /* 0x004fc800000006ff */
[----:B------:R-:W2:Y:S02]  /*5300*/  SYNCS.PHASECHK.TRANS64.TRYWAIT P0, [UR5], R3 ;  /* 0x00000003ff0075a7 */ /* 0x000ea40008001105 */
[----:B--2---:R-:W-:Y:S05]  /*5310*/  @!P0 BRA `(.L_x_96) ;  /* 0x0000003800348947 */ /* 0x004fea0003800000 */
.L_x_172:
[----:B------:R-:W-:-:S04]  /*5320*/  UIADD3 UR4, UPT, UPT, UR4, 0x1, URZ ;  /* 0x0000000104047890 */ /* 0x000fc8000fffe0ff */
[----:B------:R-:W-:-:S04]  /*5330*/  UISETP.NE.AND UP0, UPT, UR4, 0x3, UPT ;  /* 0x000000030400788c */ /* 0x000fc8000bf05270 */
[----:B------:R-:W-:Y:S02]  /*5340*/  USEL UR5, URZ, 0x1, UP0 ;  /* 0x00000001ff057887 */ /* 0x000fe40008000000 */
[----:B------:R-:W-:-:S04]  /*5350*/  USEL UR4, UR4, URZ, UP0 ;  /* 0x000000ff04047287 */ /* 0x000fc80008000000 */
[----:B------:R-:W-:Y:S01]  /*5360*/  ULEA UR4, UR4, UR24, 0x3 ;  /* 0x0000001804047291 */ /* 0x000fe2000f8e18ff */
[----:B--2---:R-:W-:-:S04]  /*5370*/  LOP3.LUT R3, R15, UR5, RZ, 0x3c, !PT ;  /* 0x000000050f037c12 */ /* 0x004fc8000f8e3cff */
[----:B------:R-:W-:Y:S01]  /*5380*/  SHF.L.U32 R3, R3, 0x1f, RZ ;  /* 0x0000001f03037819 */ /* 0x000fe200000006ff */
[----:B------:R-:W-:-:S07]  /*5390*/  IMAD.U32 R0, RZ, RZ, UR4 ;  /* 0x00000004ff007e24 */ /* 0x000fce000f8e00ff */
.L_x_97:
[----:B--2---:R2:W3:Y:S02]  /*53a0*/  SYNCS.PHASECHK.TRANS64.TRYWAIT P0, [R0+URZ], R3 ;  /* 0x00000003000075a7 */ /* 0x0044e400080011ff */
[----:B---3--:R-:W-:Y:S05]  /*53b0*/  @!P0 NANOSLEEP.SYNCS 0x989680 ;  /* 0x009896800000895d */ /* 0x008fea0003900000 */
[----:B------:R-:W3:Y:S02]  /*53c0*/  @!P0 SYNCS.PHASECHK.TRANS64 P0, [R0+URZ], R3 ;  /* 0x00000003000085a7 */ /* 0x000ee400080010ff */
[----:B-1-3--:R-:W-:Y:S05]  /*53d0*/  @P0 EXIT ;  /* 0x000000000000094d */ /* 0x00afea0003800000 */
[----:B------:R-:W-:Y:S05]  /*53e0*/  BRA `(.L_x_97) ;  /* 0xfffffffc00ec7947 */ /* 0x000fea000383ffff */
.L_x_85:
[----:B------:R-:W-:-:S06]  /*53f0*/  UISETP.GE.AND UP0, UPT, UR13, 0x4, UPT ;  /* 0x000000040d00788c */ /* 0x000fcc000bf06270 */
[----:B------:R-:W-:-:S13]  /*5400*/  PLOP3.LUT P0, PT, PT, PT, UP0, 0x80, 0x8 ;  /* 0x000000000008781c */ /* 0x000fda0003f0f008 */
[----:B------:R-:W-:Y:S05]  /*5410*/  @!P0 EXIT ;  /* 0x000000000000894d */ /* 0x000fea0003800000 */
[----:B------:R-:W1:Y:S08]  /*5420*/  S2UR UR4, SR_CgaCtaId ;  /* 0x00000000000479c3 */ /* 0x000e700000008800 */
[----:B------:R-:W-:Y:S01]  /*5430*/  BAR.SYNC.DEFER_BLOCKING 0x6, 0xa0 ;  /* 0x0182800000007b1d */ /* 0x000fe20000010000 */
[C---:B------:R-:W-:Y:S01]  /*5440*/  IMAD.SHL.U32 R2, R92.reuse, 0x20, RZ ;  /* 0x000000205c027824 */ /* 0x040fe200078e00ff */
[C---:B------:R-:W-:Y:S01]  /*5450*/  LOP3.LUT R93, R92.reuse, 0x2, RZ, 0xc0, !PT ;  /* 0x000000025c5d7812 */ /* 0x040fe200078ec0ff */
[C---:B------:R-:W-:Y:S01]  /*5460*/  IMAD.SHL.U32 R97, R92.reuse, 0x4, RZ ;  /* 0x000000045c617824 */ /* 0x040fe200078e00ff */
[C---:B------:R-:W-:Y:S01]  /*5470*/  LOP3.LUT R98, R92.reuse, 0x60, RZ, 0xc0, !PT ;  /* 0x000000605c627812 */ /* 0x040fe200078ec0ff */
[----:B------:R-:W-:Y:S01]  /*5480*/  IMAD.U32 R37, R92, 0x10000, RZ ;  /* 0x000100005c257824 */ /* 0x000fe200078e00ff */
[----:B------:R-:W-:-:S02]  /*5490*/  UMOV UR47, 0x400 ;  /* 0x00000400002f7882 */ /* 0x000fc40000000000 */
[----:B------:R-:W2:Y:S01]  /*54a0*/  LDC.64 R78, c[0x0][0x8b0] ;  /* 0x00022c00ff4e7b82 */ /* 0x000ea20000000a00 */
[----:B------:R-:W-:Y:S01]  /*54b0*/  LOP3.LUT R4, R2, 0xc0, RZ, 0xc0, !PT ;  /* 0x000000c002047812 */ /* 0x000fe200078ec0ff */
[----:B------:R-:W-:Y:S01]  /*54c0*/  HFMA2 R36, -RZ, RZ, 0, 0 ;  /* 0x00000000ff247431 */ /* 0x000fe200000001ff */
[----:B------:R-:W-:Y:S02]  /*54d0*/  LOP3.LUT R92, R92, 0x4, RZ, 0xc0, !PT ;  /* 0x000000045c5c7812 */ /* 0x000fe400078ec0ff */
[----:B------:R-:W-:Y:S02]  /*54e0*/  CS2R R94, SRZ ;  /* 0x00000000005e7805 */ /* 0x000fe4000001ff00 */
[----:B------:R-:W-:Y:S01]  /*54f0*/  LOP3.LUT R97, R4, 0x18, R97, 0xf8, !PT ;  /* 0x0000001804617812 */ /* 0x000fe200078ef861 */
[----:B------:R-:W-:Y:S01]  /*5500*/  IMAD.MOV.U32 R91, RZ, RZ, RZ ;  /* 0x000000ffff5b7224 */ /* 0x000fe200078e00ff */
[----:B------:R-:W-:Y:S01]  /*5510*/  LOP3.LUT R37, R37, 0x600000, RZ, 0xc0, !PT ;  /* 0x0060000025257812 */ /* 0x000fe200078ec0ff */
[----:B------:R-:W3:Y:S01]  /*5520*/  LDC.64 R76, c[0x0][0x8a8] ;  /* 0x00022a00ff4c7b82 */ /* 0x000ee20000000a00 */
[C---:B------:R-:W-:Y:S01]  /*5530*/  IADD3 R96, PT, PT, -R92.reuse, 0x2, RZ ;  /* 0x000000025c607810 */ /* 0x040fe20007ffe1ff */
[----:B------:R-:W-:Y:S01]  /*5540*/  IMAD.MOV R93, RZ, RZ, -R93 ;  /* 0x000000ffff5d7224 */ /* 0x000fe200078e0a5d */
[----:B------:R-:W-:Y:S01]  /*5550*/  LOP3.LUT R97, R97, 0xf20, R2, 0xf8, !PT ;  /* 0x00000f2061617812 */ /* 0x000fe200078ef802 */
[----:B------:R-:W4:Y:S01]  /*5560*/  LDCU UR62, c[0x0][0x370] ;  /* 0x00006e00ff3e77ac */ /* 0x000f220008000800 */
[----:B------:R-:W-:Y:S01]  /*5570*/  IADD3 R92, PT, PT, -R92, RZ, RZ ;  /* 0x000000ff5c5c7210 */ /* 0x000fe20007ffe1ff */
[----:B------:R-:W-:Y:S01]  /*5580*/  IMAD.SHL.U32 R96, R96, 0x10, RZ ;  /* 0x0000001060607824 */ /* 0x000fe200078e00ff */
[----:B-1----:R-:W-:Y:S01]  /*5590*/  ULEA UR47, UR4, UR47, 0x18 ;  /* 0x0000002f042f7291 */ /* 0x002fe2000f8ec0ff */
[----:B------:R-:W1:Y:S01]  /*55a0*/  LDCU.64 UR4, c[0x0][0x890] ;  /* 0x00011200ff0477ac */ /* 0x000e620008000a00 */
[----:B------:R-:W-:Y:S01]  /*55b0*/  UMOV UR54, 0x1 ;  /* 0x0000000100367882 */ /* 0x000fe20000000000 */
[----:B------:R-:W-:Y:S01]  /*55c0*/  UMOV UR46, URZ ;  /* 0x000000ff002e7c82 */ /* 0x000fe20008000000 */
[----:B------:R-:W2:Y:S05]  /*55d0*/  LDCU UR41, c[0x0][0xb0c] ;  /* 0x00016180ff2977ac */ /* 0x000eaa0008000800 */
[----:B------:R-:W4:Y:S01]  /*55e0*/  LDS R0, [UR47+0x130] ;  /* 0x0001302fff007984 */ /* 0x000f220008000800 */
[----:B------:R-:W2:Y:S01]  /*55f0*/  LDCU UR39, c[0x0][0xb30] ;  /* 0x00016600ff2777ac */ /* 0x000ea20008000800 */
[----:B------:R-:W2:Y:S01]  /*5600*/  LDCU.64 UR60, c[0x0][0x888] ;  /* 0x00011100ff3c77ac */ /* 0x000ea20008000a00 */
[----:B-1----:R-:W-:Y:S01]  /*5610*/  IMAD.U32 R100, RZ, RZ, UR4 ;  /* 0x00000004ff647e24 */ /* 0x002fe2000f8e00ff */
[----:B------:R-:W-:Y:S01]  /*5620*/  UIADD3 UR4, UPT, UPT, UR47, 0x200, URZ ;  /* 0x000002002f047890 */ /* 0x000fe2000fffe0ff */
[----:B------:R-:W-:Y:S01]  /*5630*/  IMAD.U32 R99, RZ, RZ, UR5 ;  /* 0x00000005ff637e24 */ /* 0x000fe2000f8e00ff */
[----:B------:R-:W1:Y:S04]  /*5640*/  LDCU.64 UR42, c[0x0][0xb28] ;  /* 0x00016500ff2a77ac */ /* 0x000e680008000a00 */
[----:B------:R-:W-:Y:S01]  /*5650*/  LEA R97, R97, UR4, 0x1 ;  /* 0x0000000461617c11 */ /* 0x000fe2000f8e08ff */
[----:B------:R-:W1:Y:S01]  /*5660*/  LDCU.128 UR56, c[0x0][0xb10] ;  /* 0x00016200ff3877ac */ /* 0x000e620008000c00 */
[----:B------:R-:W1:Y:S01]  /*5670*/  LDCU UR55, c[0x0][0x374] ;  /* 0x00006e80ff3777ac */ /* 0x000e620008000800 */
[----:B------:R-:W-:Y:S01]  /*5680*/  UMOV UR53, URZ ;  /* 0x000000ff00357c82 */ /* 0x000fe20008000000 */
[----:B------:R-:W-:Y:S01]  /*5690*/  UMOV UR52, URZ ;  /* 0x000000ff00347c82 */ /* 0x000fe20008000000 */
[----:B----4-:R-:W-:-:S02]  /*56a0*/  IMAD.IADD R37, R0, 0x1, R37 ;  /* 0x0000000100257824 */ /* 0x010fc400078e0225 */
[----:B-123--:R-:W-:-:S07]  /*56b0*/  IMAD.U32 R0, RZ, RZ, UR4 ;  /* 0x00000004ff007e24 */ /* 0x00efce000f8e00ff */
.L_x_128:
[C---:B------:R-:W-:Y:S02]  /*56c0*/  LEA R3, R91.reuse, UR47, 0x3 ;  /* 0x0000002f5b037c11 */ /* 0x040fe4000f8e18ff */
[----:B------:R-:W-:Y:S02]  /*56d0*/  SHF.L.U32 R0, R94, 0x1f, RZ ;  /* 0x0000001f5e007819 */ /* 0x000fe400000006ff */
[----:B------:R-:W-:Y:S02]  /*56e0*/  LEA R5, R91, UR47, 0x4 ;  /* 0x0000002f5b057c11 */ /* 0x000fe4000f8e20ff */
[----:B-1----:R-:W1:Y:S02]  /*56f0*/  SYNCS.PHASECHK.TRANS64.TRYWAIT P0, [R3+URZ+0x80], R0 ;  /* 0x00008000030075a7 */ /* 0x002e6400080011ff */
[----:B-1----:R-:W-:Y:S05]  /*5700*/  @!P0 BRA `(.L_x_98) ;  /* 0x0000003400508947 */ /* 0x002fea0003800000 */
.L_x_173:
        /* <DEDUP_REMOVED lines=8> */
[----:B--2---:R-:W-:Y:S11]  /*5790*/  LOP3.LUT P0, RZ, R6, 0x1, RZ, 0xc0, !PT ;  /* 0x0000000106ff7812 */ /* 0x004ff6000780c0ff */
[----:B------:R-:W-:Y:S02]  /*57a0*/  @!UPT UIADD3 URZ, UPT, UPT, URZ, URZ, URZ ;  /* 0x000000fffffff290 */ /* 0x000fe4000fffe0ff */
[----:B---3--:R-:W-:Y:S01]  /*57b0*/  VOTEU.ANY UP1, P0 ;  /* 0x0000000000ff7886 */ /* 0x008fe20000020100 */
[----:B------:R-:W-:Y:S01]  /*57c0*/  PLOP3.LUT P0, PT, PT, PT, UP1, 0x80, 0x8 ;  /* 0x000000000008781c */ /* 0x000fe20003f0f018 */
[----:B------:R-:W-:Y:S06]  /*57d0*/  UP2UR UR4, UPR, URZ, 0x2 ;  /* 0x00000002ff047883 */ /* 0x000fec0008000000 */
[----:B------:R-:W-:Y:S06]  /*57e0*/  IMAD.U32 R101, RZ, RZ, UR4 ;  /* 0x00000004ff657e24 */ /* 0x000fec000f8e00ff */
[----:B-1----:R-:W-:Y:S02]  /*57f0*/  @P0 SHF.R.U32.HI R0, RZ, 0x10, R5 ;  /* 0x00000010ff000819 */ /* 0x002fe40000011605 */
        /* <DEDUP_REMOVED lines=12> */
[----:B------:R-:W2:Y:S01]  /*58c0*/  LDCU UR12, c[0x0][0xb20] ;  /* 0x00016400ff0c77ac */ /* 0x000ea20008000800 */
[----:B------:R-:W-:Y:S02]  /*58d0*/  UIMAD.WIDE.U32 UR4, UR55, UR59, URZ ;  /* 0x0000003b370472a5 */ /* 0x000fe4000f8e00ff */
[----:B------:R-:W-:Y:S02]  /*58e0*/  UIMAD.WIDE.U32 UR6, UR62, UR56, URZ ;  /* 0x000000383e0672a5 */ /* 0x000fe4000f8e00ff */
[----:B------:R-:W-:Y:S02]  /*58f0*/  UISETP.NE.AND UP0, UPT, UR58, 0x1, UPT ;  /* 0x000000013a00788c */ /* 0x000fe4000bf05270 */
[----:B------:R-:W-:Y:S02]  /*5900*/  UIMAD.WIDE.U32 UR8, UR37, UR59, URZ ;  /* 0x0000003b250872a5 */ /* 0x000fe4000f8e00ff */
[----:B------:R-:W-:Y:S02]  /*5910*/  UIMAD.WIDE.U32 UR10, UR38, UR56, URZ ;  /* 0x00000038260a72a5 */ /* 0x000fe4000f8e00ff */
[----:B------:R-:W-:Y:S02]  /*5920*/  UISETP.NE.AND UP1, UPT, UR41, 0x1, UPT ;  /* 0x000000012900788c */ /* 0x000fe4000bf25270 */
[----:B------:R-:W-:Y:S01]  /*5930*/  UISETP.NE.AND UP2, UPT, UR40, 0x1, UPT ;  /* 0x000000012800788c */ /* 0x000fe2000bf45270 */
[----:B------:R-:W-:Y:S02]  /*5940*/  UMOV UR4, UR5 ;  /* 0x0000000500047c82 */ /* 0x000fe40008000000 */
[----:B--2---:R-:W-:Y:S03]  /*5950*/  USHF.R.U32.HI UR5, URZ, UR12, UR4 ;  /* 0x0000000cff057299 */ /* 0x004fe60008011604 */
[----:B------:R-:W-:Y:S02]  /*5960*/  UMOV UR4, UR7 ;  /* 0x0000000700047c82 */ /* 0x000fe40008000000 */
[----:B------:R-:W-:Y:S02]  /*5970*/  USHF.R.U32.HI UR7, URZ, UR57, UR4 ;  /* 0x00000039ff077299 */ /* 0x000fe40008011604 */
[----:B------:R-:W-:Y:S02]  /*5980*/  USEL UR4, UR55, UR5, !UP0 ;  /* 0x0000000537047287 */ /* 0x000fe4000c000000 */
[----:B------:R-:W-:Y:S01]  /*5990*/  USEL UR7, UR62, UR7, !UP1 ;  /* 0x000000073e077287 */ /* 0x000fe2000c800000 */
[----:B------:R-:W-:Y:S01]  /*59a0*/  UMOV UR5, UR9 ;  /* 0x0000000900057c82 */ /* 0x000fe20008000000 */
[----:B------:R-:W-:Y:S02]  /*59b0*/  UIMAD.WIDE.U32 UR8, UR4, UR42, URZ ;  /* 0x0000002a040872a5 */ /* 0x000fe4000f8e00ff */
[----:B------:R-:W-:Y:S03]  /*59c0*/  USHF.R.U32.HI UR6, URZ, UR12, UR5 ;  /* 0x0000000cff067299 */ /* 0x000fe60008011605 */
[----:B------:R-:W-:Y:S01]  /*59d0*/  UMOV UR5, UR11 ;  /* 0x0000000b00057c82 */ /* 0x000fe20008000000 */
[----:B------:R-:W-:Y:S02]  /*59e0*/  UIMAD.WIDE.U32 UR10, UR7, UR42, URZ ;  /* 0x0000002a070a72a5 */ /* 0x000fe4000f8e00ff */
[----:B------:R-:W-:Y:S02]  /*59f0*/  USHF.R.U32.HI UR12, URZ, UR57, UR5 ;  /* 0x00000039ff0c7299 */ /* 0x000fe40008011605 */
[----:B------:R-:W-:Y:S01]  /*5a00*/  USEL UR6, UR37, UR6, !UP0 ;  /* 0x0000000625067287 */ /* 0x000fe2000c000000 */
[----:B------:R-:W-:Y:S02]  /*5a10*/  UMOV UR5, UR9 ;  /* 0x0000000900057c82 */ /* 0x000fe40008000000 */
[----:B------:R-:W-:Y:S01]  /*5a20*/  UMOV UR10, UR11 ;  /* 0x0000000b000a7c82 */ /* 0x000fe20008000000 */
[----:B------:R-:W-:Y:S02]  /*5a30*/  @UP2 USHF.R.U32.HI UR4, URZ, UR43, UR5 ;  /* 0x0000002bff042299 */ /* 0x000fe40008011605 */
[----:B------:R-:W-:Y:S02]  /*5a40*/  @UP2 USHF.R.U32.HI UR7, URZ, UR43, UR10 ;  /* 0x0000002bff072299 */ /* 0x000fe4000801160a */
[----:B------:R-:W-:Y:S02]  /*5a50*/  UIMAD UR4, UR40, UR4, URZ ;  /* 0x00000004280472a4 */ /* 0x000fe4000f8e02ff */
[----:B------:R-:W-:Y:S02]  /*5a60*/  UIMAD.WIDE.U32 UR10, UR6, UR42, URZ ;  /* 0x0000002a060a72a5 */ /* 0x000fe4000f8e00ff */
[----:B------:R-:W-:Y:S02]  /*5a70*/  USEL UR5, UR38, UR12, !UP1 ;  /* 0x0000000c26057287 */ /* 0x000fe4000c800000 */
[----:B------:R-:W-:Y:S02]  /*5a80*/  UIMAD UR8, UR40, UR7, URZ ;  /* 0x00000007280872a4 */ /* 0x000fe4000f8e02ff */
[----:B------:R-:W-:Y:S03]  /*5a90*/  UISETP.GE.AND UP0, UPT, UR6, UR4, UPT ;  /* 0x000000040600728c */ /* 0x000fe6000bf06270 */
[----:B------:R-:W-:Y:S01]  /*5aa0*/  UMOV UR4, UR11 ;  /* 0x0000000b00047c82 */ /* 0x000fe20008000000 */
[----:B------:R-:W-:Y:S02]  /*5ab0*/  UISETP.GE.OR UP0, UPT, UR5, UR8, UP0 ;  /* 0x000000080500728c */ /* 0x000fe40008706670 */
[----:B------:R-:W-:Y:S02]  /*5ac0*/  USHF.R.U32.HI UR4, URZ, UR43, UR4 ;  /* 0x0000002bff047299 */ /* 0x000fe40008011604 */
[----:B------:R-:W-:Y:S02]  /*5ad0*/  UIMAD.WIDE.U32 UR8, UR5, UR42, URZ ;  /* 0x0000002a050872a5 */ /* 0x000fe4000f8e00ff */
[----:B------:R-:W-:Y:S02]  /*5ae0*/  USEL UR11, UR6, UR4, !UP2 ;  /* 0x00000004060b7287 */ /* 0x000fe4000d000000 */
[----:B------:R-:W-:Y:S02]  /*5af0*/  UIADD3 UR8, UPT, UPT, -UR5, URZ, URZ ;  /* 0x000000ff05087290 */ /* 0x000fe4000fffe1ff */
[----:B------:R-:W-:Y:S01]  /*5b00*/  UIADD3 UR10, UPT, UPT, -UR11, URZ, URZ ;  /* 0x000000ff0b0a7290 */ /* 0x000fe2000fffe1ff */
[----:B------:R-:W-:Y:S01]  /*5b10*/  @!UP0 UMOV UR4, UR9 ;  /* 0x0000000900048c82 */ /* 0x000fe20008000000 */
[----:B------:R-:W-:Y:S02]  /*5b20*/  UIADD3 UR9, UPT, UPT, -UR6, URZ, URZ ;  /* 0x000000ff06097290 */ /* 0x000fe4000fffe1ff */
[----:B------:R-:W-:Y:S02]  /*5b30*/  @!UP0 USHF.R.U32.HI UR4, URZ, UR43, UR4 ;  /* 0x0000002bff048299 */ /* 0x000fe40008011604 */
[----:B------:R-:W-:Y:S02]  /*5b40*/  UIMAD UR10, UR40, UR10, UR6 ;  /* 0x0000000a280a72a4 */ /* 0x000fe4000f8e0206 */
[----:B------:R-:W-:Y:S04]  /*5b50*/  @!UP0 USEL UR4, UR5, UR4, !UP2 ;  /* 0x0000000405048287 */ /* 0x000fe8000d000000 */
[----:B------:R-:W-:Y:S02]  /*5b60*/  @!UP0 UIMAD UR10, UR7, UR10, UR4 ;  /* 0x0000000a070a82a4 */ /* 0x000fe4000f8e0204 */
[----:B------:R-:W-:Y:S02]  /*5b70*/  @!UP0 UIADD3 UR11, UPT, UPT, UR11, -UR4, URZ ;  /* 0x800000040b0b8290 */ /* 0x000fe4000fffe0ff */
[----:B------:R-:W-:Y:S02]  /*5b80*/  UIMAD UR7, UR41, UR8, UR38 ;  /* 0x00000008290772a4 */ /* 0x000fe4000f8e0226 */
[----:B------:R-:W-:Y:S02]  /*5b90*/  @!UP0 UIMAD UR6, UR11, UR40, UR5 ;  /* 0x000000280b0682a4 */ /* 0x000fe4000f8e0205 */
[----:B------:R-:W-:Y:S01]  /*5ba0*/  UIMAD UR4, UR58, UR9, UR37 ;  /* 0x000000093a0472a4 */ /* 0x000fe2000f8e0225 */
[----:B------:R-:W-:Y:S02]  /*5bb0*/  @!UP0 UMOV UR5, UR10 ;  /* 0x0000000a00058c82 */ /* 0x000fe40008000000 */
[----:B------:R-:W-:Y:S02]  /*5bc0*/  UIMAD UR38, UR5, UR41, UR7 ;  /* 0x00000029052672a4 */ /* 0x000fe4000f8e0207 */
[----:B------:R-:W-:Y:S11]  /*5bd0*/  UIMAD UR37, UR6, UR58, UR4 ;  /* 0x0000003a062572a4 */ /* 0x000ff6000f8e0204 */
[----:B------:R-:W-:Y:S01]  /*5be0*/  @!UPT UIADD3 URZ, UPT, UPT, URZ, URZ, URZ ;  /* 0x000000fffffff290 */ /* 0x000fe2000fffe0ff */
.L_x_99:
[----:B------:R-:W-:Y:S01]  /*5bf0*/  UISETP.NE.AND UP0, UPT, UR39, 0x1, UPT ;  /* 0x000000012700788c */ /* 0x000fe2000bf05270 */
[----:B------:R-:W-:Y:S01]  /*5c00*/  IADD3 R91, PT, PT, R91, 0x1, RZ ;  /* 0x000000015b5b7810 */ /* 0x000fe20007ffe0ff */
[----:B------:R-:W-:Y:S02]  /*5c10*/  UIADD3 UR11, UPT, UPT, UR47, 0x200, URZ ;  /* 0x000002002f0b7890 */ /* 0x000fe4000fffe0ff */
[----:B------:R-:W-:Y:S02]  /*5c20*/  USHF.L.U32 UR50, UR25, 0x7, URZ ;  /* 0x0000000719327899 */ /* 0x000fe400080006ff */
[----:B------:R-:W-:Y:S05]  /*5c30*/  USHF.L.U32 UR49, UR32, 0x6, URZ ;  /* 0x0000000620317899 */ /* 0x000fea00080006ff */
[----:B------:R-:W2:Y:S01]  /*5c40*/  @!UP0 LDCU.128 UR12, c[0x0][0xb10] ;  /* 0x00016200ff0c87ac */ /* 0x000ea20008000c00 */
[----:B------:R-:W3:Y:S01]  /*5c50*/  @!UP0 LDCU UR5, c[0x0][0xb0c] ;  /* 0x00016180ff0587ac */ /* 0x000ee20008000800 */
[----:B------:R-:W4:Y:S01]  /*5c60*/  @!UP0 LDCU UR10, c[0x0][0xb20] ;  /* 0x00016400ff0a87ac */ /* 0x000f220008000800 */
[----:B--2---:R-:W-:Y:S02]  /*5c70*/  UIMAD.WIDE.U32 UR8, UR38, UR12, URZ ;  /* 0x0000000c260872a5 */ /* 0x004fe4000f8e00ff */
[----:B------:R-:W-:Y:S02]  /*5c80*/  UIMAD.WIDE.U32 UR6, UR37, UR15, URZ ;  /* 0x0000000f250672a5 */ /* 0x000fe4000f8e00ff */
[----:B------:R-:W-:Y:S03]  /*5c90*/  @!UP0 UISETP.NE.AND UP1, UPT, UR14, 0x1, UPT ;  /* 0x000000010e00888c */ /* 0x000fe6000bf25270 */
[----:B------:R-:W-:Y:S01]  /*5ca0*/  @!UP0 UMOV UR4, UR9 ;  /* 0x0000000900048c82 */ /* 0x000fe20008000000 */
[----:B---3--:R-:W-:Y:S02]  /*5cb0*/  @!UP0 UISETP.NE.AND UP2, UPT, UR5, 0x1, UPT ;  /* 0x000000010500888c */ /* 0x008fe4000bf45270 */
[----:B------:R-:W-:Y:S01]  /*5cc0*/  @!UP0 USHF.R.U32.HI UR4, URZ, UR13, UR4 ;  /* 0x0000000dff048299 */ /* 0x000fe20008011604 */
[----:B------:R-:W-:Y:S02]  /*5cd0*/  @!UP0 UMOV UR6, UR7 ;  /* 0x0000000700068c82 */ /* 0x000fe40008000000 */
[----:B----4-:R-:W-:Y:S02]  /*5ce0*/  @!UP0 USHF.R.U32.HI UR6, URZ, UR10, UR6 ;  /* 0x0000000aff068299 */ /* 0x010fe40008011606 */
[----:B------:R-:W-:Y:S02]  /*5cf0*/  @!UP0 USEL UR7, UR38, UR4, !UP2 ;  /* 0x0000000426078287 */ /* 0x000fe4000d000000 */
[----:B------:R-:W-:Y:S04]  /*5d00*/  @!UP0 USEL UR6, UR37, UR6, !UP1 ;  /* 0x0000000625068287 */ /* 0x000fe8000c800000 */
[----:B------:R-:W-:Y:S02]  /*5d10*/  @!UP0 UIADD3 UR4, UPT, UPT, -UR7, UR6, URZ ;  /* 0x0000000607048290 */ /* 0x000fe4000fffe1ff */
[----:B------:R-:W-:Y:S02]  /*5d20*/  @!UP0 UIADD3 UR6, UPT, UPT, UR7, -UR6, URZ ;  /* 0x8000000607068290 */ /* 0x000fe4000fffe0ff */
[----:B------:R-:W-:Y:S02]  /*5d30*/  @!UP0 UIMAD UR38, UR4, UR5, UR38 ;  /* 0x00000005042682a4 */ /* 0x000fe4000f8e0226 */
[----:B------:R-:W-:Y:S02]  /*5d40*/  @!UP0 UIMAD UR37, UR6, UR14, UR37 ;  /* 0x0000000e062582a4 */ /* 0x000fe4000f8e0225 */
[----:B------:R-:W-:Y:S09]  /*5d50*/  ULOP3.LUT UP0, URZ, UR11, 0x1b0, URZ, 0xc0, !UPT ;  /* 0x000001b00bff7892 */ /* 0x000ff2000f80c0ff */
[----:B------:R-:W-:Y:S05]  /*5d60*/  BRA.U !UP0, `(.L_x_100) ;  /* 0x00000001087c7547 */ /* 0x000fea000b800000 */
[----:B------:R-:W2:Y:S01]  /*5d70*/  LDCU.64 UR8, c[0x4][0x80] ;  /* 0x01001000ff0877ac */ /* 0x000ea20008000a00 */
[----:B------:R-:W-:Y:S01]  /*5d80*/  MOV R2, 0x0 ;  /* 0x0000000000027802 */ /* 0x000fe20000000f00 */
[----:B------:R-:W-:Y:S02]  /*5d90*/  HFMA2 R12, -RZ, RZ, 0, 5.9604644775390625e-08 ;  /* 0x00000001ff0c7431 */ /* 0x000fe400000001ff */
[----:B------:R-:W-:Y:S01]  /*5da0*/  IMAD.MOV.U32 R8, RZ, RZ, 0x70 ;  /* 0x00000070ff087424 */ /* 0x000fe200078e00ff */
[----:B------:R3:W4:Y:S01]  /*5db0*/  LDC.64 R14, c[0x4][R2] ;  /* 0x01000000020e7b82 */ /* 0x0007220000000a00 */
[----:B------:R-:W1:Y:S01]  /*5dc0*/  LDCU.64 UR6, c[0x4][0x88] ;  /* 0x01001100ff0677ac */ /* 0x000e620008000a00 */
[----:B------:R-:W-:Y:S01]  /*5dd0*/  IMAD.MOV.U32 R13, RZ, RZ, RZ ;  /* 0x000000ffff0d7224 */ /* 0x000fe200078e00ff */
[----:B------:R-:W1:Y:S01]  /*5de0*/  LDCU.64 UR4, c[0x4][0x8] ;  /* 0x01000100ff0477ac */ /* 0x000e620008000a00 */
[----:B--2---:R-:W-:Y:S01]  /*5df0*/  MOV R5, UR9 ;  /* 0x0000000900057c02 */ /* 0x004fe20008000f00 */
[----:B------:R-:W-:Y:S01]  /*5e00*/  IMAD.U32 R4, RZ, RZ, UR8 ;  /* 0x00000008ff047e24 */ /* 0x000fe2000f8e00ff */
[----:B-1----:R-:W-:Y:S01]  /*5e10*/  MOV R7, UR7 ;  /* 0x0000000700077c02 */ /* 0x002fe20008000f00 */
[----:B------:R-:W-:Y:S01]  /*5e20*/  IMAD.U32 R6, RZ, RZ, UR6 ;  /* 0x00000006ff067e24 */ /* 0x000fe2000f8e00ff */
[----:B------:R-:W-:Y:S01]  /*5e30*/  MOV R11, UR5 ;  /* 0x00000005000b7c02 */ /* 0x000fe20008000f00 */
[----:B------:R-:W-:Y:S02]  /*5e40*/  IMAD.U32 R10, RZ, RZ, UR4 ;  /* 0x00000004ff0a7e24 */ /* 0x000fe4000f8e00ff */
[----:B------:R-:W-:Y:S07]  /*5e50*/  LEPC R20, `(.L_x_101) ;  /* 0x000000001014794e */ /* 0x000fee0000000000 */
[----:B---345:R-:W-:Y:S05]  /*5e60*/  CALL.ABS.NOINC R14 ;  /* 0x000000000e007343 */ /* 0x038fea0003c00000 */
.L_x_101:
[----:B------:R-:W1:Y:S01]  /*5e70*/  LDCU.64 UR8, c[0x4][0x80] ;  /* 0x01001000ff0877ac */ /* 0x000e620008000a00 */
[----:B------:R-:W2:Y:S01]  /*5e80*/  LDC.64 R2, c[0x4][R2] ;  /* 0x0100000002027b82 */ /* 0x000ea20000000a00 */
[----:B------:R-:W-:Y:S02]  /*5e90*/  HFMA2 R12, -RZ, RZ, 0, 5.9604644775390625e-08 ;  /* 0x00000001ff0c7431 */ /* 0x000fe400000001ff */
[----:B------:R-:W-:Y:S02]  /*5ea0*/  IMAD.MOV.U32 R8, RZ, RZ, 0x70 ;  /* 0x00000070ff087424 */ /* 0x000fe400078e00ff */
[----:B------:R-:W-:Y:S01]  /*5eb0*/  IMAD.MOV.U32 R13, RZ, RZ, RZ ;  /* 0x000000ffff0d7224 */ /* 0x000fe200078e00ff */
[----:B------:R-:W3:Y:S01]  /*5ec0*/  LDCU.64 UR6, c[0x4][0x88] ;  /* 0x01001100ff0677ac */ /* 0x000ee20008000a00 */
[----:B------:R-:W4:Y:S01]  /*5ed0*/  LDCU.64 UR4, c[0x4][0x8] ;  /* 0x01000100ff0477ac */ /* 0x000f220008000a00 */
[----:B-1----:R-:W-:Y:S02]  /*5ee0*/  MOV R4, UR8 ;  /* 0x0000000800047c02 */ /* 0x002fe40008000f00 */
[----:B------:R-:W-:Y:S02]  /*5ef0*/  MOV R5, UR9 ;  /* 0x0000000900057c02 */ /* 0x000fe40008000f00 */
[----:B---3--:R-:W-:Y:S01]  /*5f00*/  MOV R7, UR7 ;  /* 0x0000000700077c02 */ /* 0x008fe20008000f00 */
[----:B------:R-:W-:Y:S01]  /*5f10*/  IMAD.U32 R6, RZ, RZ, UR6 ;  /* 0x00000006ff067e24 */ /* 0x000fe2000f8e00ff */
[----:B----4-:R-:W-:Y:S01]  /*5f20*/  MOV R11, UR5 ;  /* 0x00000005000b7c02 */ /* 0x010fe20008000f00 */
[----:B------:R-:W-:Y:S02]  /*5f30*/  IMAD.U32 R10, RZ, RZ, UR4 ;  /* 0x00000004ff0a7e24 */ /* 0x000fe4000f8e00ff */
[----:B------:R-:W-:Y:S07]  /*5f40*/  LEPC R20, `(.L_x_100) ;  /* 0x000000001014794e */ /* 0x000fee0000000000 */
[----:B--2---:R-:W-:Y:S05]  /*5f50*/  CALL.ABS.NOINC R2 ;  /* 0x0000000002007343 */ /* 0x004fea0003c00000 */
.L_x_100:
[----:B------:R-:W-:Y:S02]  /*5f60*/  R2UR UR6, R88 ;  /* 0x00000000580672ca */ /* 0x000fe400000e0000 */
[----:B------:R-:W-:Y:S02]  /*5f70*/  R2UR UR5, R100 ;  /* 0x00000000640572ca */ /* 0x000fe400000e0000 */
[----:B------:R-:W-:Y:S02]  /*5f80*/  R2UR UR4, R99 ;  /* 0x00000000630472ca */ /* 0x000fe400000e0000 */
[----:B------:R-:W-:Y:S02]  /*5f90*/  ISETP.NE.U32.AND P4, PT, R78, RZ, PT ;  /* 0x000000ff4e00720c */ /* 0x000fe40003f85070 */
[----:B------:R-:W-:Y:S02]  /*5fa0*/  ISETP.NE.U32.AND P2, PT, RZ, UR60, PT ;  /* 0x0000003cff007c0c */ /* 0x000fe4000bf45070 */
[----:B------:R-:W-:Y:S02]  /*5fb0*/  ISETP.NE.AND.EX P4, PT, R79, RZ, PT, P4 ;  /* 0x000000ff4f00720c */ /* 0x000fe40003f85340 */
[----:B------:R-:W-:Y:S01]  /*5fc0*/  ISETP.NE.AND.EX P2, PT, RZ, UR61, PT, P2 ;  /* 0x0000003dff007c0c */ /* 0x000fe2000bf45320 */
[----:B------:R-:W-:Y:S02]  /*5fd0*/  UISETP.NE.AND UP2, UPT, UR6, URZ, UPT ;  /* 0x000000ff0600728c */ /* 0x000fe4000bf45270 */
[----:B------:R-:W-:Y:S04]  /*5fe0*/  UISETP.NE.U32.AND UP0, UPT, UR5, URZ, UPT ;  /* 0x000000ff0500728c */ /* 0x000fe8000bf05070 */
[----:B------:R-:W-:Y:S01]  /*5ff0*/  UISETP.NE.AND.EX UP1, UPT, UR4, URZ, UPT, UP0 ;  /* 0x000000ff0400728c */ /* 0x000fe2000bf25300 */
[----:B------:R-:W-:Y:S01]  /*6000*/  PLOP3.LUT P1, PT, PT, PT, UP2, 0x80, 0x8 ;  /* 0x000000000008781c */ /* 0x000fe20003f2f028 */
[----:B------:R-:W-:Y:S03]  /*6010*/  UPLOP3.LUT UP0, UPT, UPT, UPT, UPT, 0x40, 0x4 ;  /* 0x000000000004789c */ /* 0x000fe60003f0e870 */
[----:B------:R-:W-:Y:S06]  /*6020*/  @UP2 UPLOP3.LUT UP0, UPT, UPT, UPT, UP1, 0x80, 0x8 ;  /* 0x000000000008289c */ /* 0x000fec0003f0f010 */
[----:B------:R-:W-:Y:S01]  /*6030*/  PLOP3.LUT P0, PT, PT, PT, UP0, 0x80, 0x8 ;  /* 0x000000000008781c */ /* 0x000fe20003f0f008 */
[----:B------:R-:W-:Y:S01]  /*6040*/  @!UPT UIADD3 URZ, UPT, UPT, URZ, URZ, URZ ;  /* 0x000000fffffff290 */ /* 0x000fe2000fffe0ff */
[----:B------:R-:W-:Y:S11]  /*6050*/  BRA.U !UP1, `(.L_x_102) ;  /* 0x0000000109407547 */ /* 0x000ff6000b800000 */
[----:B------:R-:W-:Y:S01]  /*6060*/  UISETP.NE.U32.AND UP0, UPT, UR60, URZ, UPT ;  /* 0x000000ff3c00728c */ /* 0x000fe2000bf05070 */
[----:B------:R-:W-:Y:S01]  /*6070*/  R2UR UR6, R100 ;  /* 0x00000000640672ca */ /* 0x000fe200000e0000 */
[----:B------:R-:W2:Y:S01]  /*6080*/  LDCU.64 UR8, c[0x0][0x358] ;  /* 0x00006b00ff0877ac */ /* 0x000ea20008000a00 */
[----:B------:R-:W-:Y:S02]  /*6090*/  HFMA2 R84, -RZ, RZ, 0, 5.9604644775390625e-08 ;  /* 0x00000001ff547431 */ /* 0x000fe400000001ff */
[----:B-1----:R-:W-:Y:S01]  /*60a0*/  IMAD.MOV.U32 R0, RZ, RZ, 0x1 ;  /* 0x00000001ff007424 */ /* 0x002fe200078e00ff */
[----:B------:R-:W-:Y:S06]  /*60b0*/  UISETP.NE.AND.EX UP0, UPT, UR61, URZ, UPT, UP0 ;  /* 0x000000ff3d00728c */ /* 0x000fec000bf05300 */
[----:B------:R-:W-:Y:S05]  /*60c0*/  PLOP3.LUT P3, PT, PT, PT, UP0, 0x80, 0x8 ;  /* 0x000000000008781c */ /* 0x000fea0003f6f008 */
[----:B------:R-:W1:Y:S01]  /*60d0*/  @UP0 LDCU.64 UR4, c[0x0][0x888] ;  /* 0x00011100ff0407ac */ /* 0x000e620008000a00 */
[----:B------:R-:W-:Y:S07]  /*60e0*/  @UP0 UIMAD UR6, UR36, UR6, URZ ;  /* 0x00000006240602a4 */ /* 0x000fee000f8e02ff */
[----:B------:R-:W-:Y:S01]  /*60f0*/  @!P3 PRMT R84, R0, 0x7610, R84 ;  /* 0x000076100054b816 */ /* 0x000fe20000000054 */
[----:B-1----:R-:W-:Y:S06]  /*6100*/  @UP0 UIMAD.WIDE UR4, UR6, 0x4, UR4 ;  /* 0x00000004060408a5 */ /* 0x002fec000f8e0204 */
[----:B------:R-:W-:Y:S02]  /*6110*/  IMAD.U32 R2, RZ, RZ, UR4 ;  /* 0x00000004ff027e24 */ /* 0x000fe4000f8e00ff */
[----:B------:R-:W-:Y:S03]  /*6120*/  IMAD.U32 R3, RZ, RZ, UR5 ;  /* 0x00000005ff037e24 */ /* 0x000fe6000f8e00ff */
[----:B------:R-:W1:Y:S02]  /*6130*/  @!UP0 LDCU UR4, c[0x0][0x880] ;  /* 0x00011000ff0487ac */ /* 0x000e640008000800 */
[----:B--2--5:R2:W5:Y:S02]  /*6140*/  @P3 LDG.E R41, desc[UR8][R2.64] ;  /* 0x0000000802293981 */ /* 0x024564000c1e1900 */
[----:B-12---:R-:W-:Y:S02]  /*6150*/  @!P3 MOV R41, UR4 ;  /* 0x000000040029bc02 */ /* 0x006fe40008000f00 */
.L_x_102:
[----:B------:R-:W-:Y:S05]  /*6160*/  @!P4 BRA `(.L_x_103) ;  /* 0x000000000024c947 */ /* 0x000fea0003800000 */
[----:B------:R-:W-:Y:S01]  /*6170*/  ISETP.NE.U32.AND P3, PT, R76, RZ, PT ;  /* 0x000000ff4c00720c */ /* 0x000fe20003f65070 */
[----:B------:R-:W2:Y:S03]  /*6180*/  LDCU.64 UR4, c[0x0][0x358] ;  /* 0x00006b00ff0477ac */ /* 0x000ea60008000a00 */
[----:B------:R-:W-:Y:S11]  /*6190*/  ISETP.NE.AND.EX P3, PT, R77, RZ, PT, P3 ;  /* 0x000000ff4d00720c */ /* 0x000ff60003f65330 */
[----:B------:R-:W-:Y:S02]  /*61a0*/  @!UPT UIADD3 URZ, UPT, UPT, URZ, URZ, URZ ;  /* 0x000000fffffff290 */ /* 0x000fe4000fffe0ff */
[----:B------:R-:W3:Y:S01]  /*61b0*/  @P3 LDC.64 R2, c[0x0][0x8a8] ;  /* 0x00022a00ff023b82 */ /* 0x000ee20000000a00 */
[----:B-1----:R-:W-:Y:S04]  /*61c0*/  @P3 IMAD R0, R78, UR36, RZ ;  /* 0x000000244e003c24 */ /* 0x002fe8000f8e02ff */
[----:B---3--:R-:W-:Y:S05]  /*61d0*/  @P3 IMAD.WIDE R2, R0, 0x4, R2 ;  /* 0x0000000400023825 */ /* 0x008fea00078e0202 */
[----:B--2--5:R2:W5:Y:S02]  /*61e0*/  @P3 LDG.E R38, desc[UR4][R2.64] ;  /* 0x0000000402263981 */ /* 0x024564000c1e1900 */
[----:B--2---:R-:W3:Y:S02]  /*61f0*/  @!P3 LDC R38, c[0x0][0x8a0] ;  /* 0x00022800ff26bb82 */ /* 0x004ee40000000800 */
.L_x_103:
[----:B-----5:R-:W-:Y:S01]  /*6200*/  FSETP.NEU.AND P3, PT, R41, RZ, PT ;  /* 0x000000ff2900720b */ /* 0x020fe20003f6d000 */
[----:B------:R-:W-:Y:S01]  /*6210*/  ULOP3.LUT UR4, UR54, 0x1, URZ, 0x3c, !UPT ;  /* 0x0000000136047892 */ /* 0x000fe2000f8e3cff */
[----:B------:R-:W-:Y:S01]  /*6220*/  SEL R4, RZ, 0xffffffff, P2 ;  /* 0xffffffffff047807 */ /* 0x000fe20001000000 */
[----:B------:R-:W-:Y:S01]  /*6230*/  IMAD.U32 R108, RZ, RZ, UR46 ;  /* 0x0000002eff6c7e24 */ /* 0x000fe2000f8e00ff */
[----:B------:R-:W-:Y:S01]  /*6240*/  @P1 LOP3.LUT P2, RZ, R84, 0xff, RZ, 0xc0, !PT ;  /* 0x000000ff54ff1812 */ /* 0x000fe2000784c0ff */
[----:B------:R-:W-:Y:S01]  /*6250*/  IMAD.SHL.U32 R81, R93, 0x10, RZ ;  /* 0x000000105d517824 */ /* 0x000fe200078e00ff */
[----:B------:R-:W-:Y:S01]  /*6260*/  @P1 SEL R3, RZ, 0xffffffff, P3 ;  /* 0xffffffffff031807 */ /* 0x000fe20001800000 */
[----:B------:R-:W-:Y:S01]  /*6270*/  IMAD.U32 R109, RZ, RZ, UR4 ;  /* 0x00000004ff6d7e24 */ /* 0x000fe2000f8e00ff */
[----:B------:R-:W-:Y:S01]  /*6280*/  LEA R89, R36, UR47, 0x3 ;  /* 0x0000002f24597c11 */ /* 0x000fe2000f8e18ff */
[----:B------:R-:W-:Y:S01]  /*6290*/  IMAD.SHL.U32 R108, R108, 0x2000, RZ ;  /* 0x000020006c6c7824 */ /* 0x000fe200078e00ff */
[----:B------:R-:W-:Y:S01]  /*62a0*/  @P0 SEL R3, R4, R3, !P2 ;  /* 0x0000000304030207 */ /* 0x000fe20005000000 */
[----:B------:R-:W-:Y:S01]  /*62b0*/  IMAD.SHL.U32 R80, R92, 0x10, RZ ;  /* 0x000000105c507824 */ /* 0x000fe200078e00ff */
[----:B------:R-:W-:Y:S01]  /*62c0*/  SHF.L.U32 R2, R95, 0x1f, RZ ;  /* 0x0000001f5f027819 */ /* 0x000fe200000006ff */
[----:B------:R-:W-:Y:S01]  /*62d0*/  IMAD.IADD R82, R97, 0x1, R108 ;  /* 0x0000000161527824 */ /* 0x000fe200078e026c */
[----:B------:R-:W-:Y:S01]  /*62e0*/  @P1 LOP3.LUT R3, R3, 0x1, RZ, 0xc0, !PT ;  /* 0x0000000103031812 */ /* 0x000fe200078ec0ff */
[----:B------:R-:W-:Y:S01]  /*62f0*/  BSSY B1, `(.L_x_104) ;  /* 0x0000039000017945 */ /* 0x000fe20003800000 */
[----:B------:R-:W-:Y:S01]  /*6300*/  PLOP3.LUT P2, PT, PT, PT, UP1, 0x80, 0x8 ;  /* 0x000000000008781c */ /* 0x000fe20003f4f018 */
[----:B------:R-:W-:Y:S01]  /*6310*/  IMAD.IADD R83, R82, 0x1, R81 ;  /* 0x0000000152537824 */ /* 0x000fe200078e0251 */
[----:B------:R-:W-:Y:S01]  /*6320*/  ISETP.NE.U32.OR P5, PT, R3, 0x1, !P1 ;  /* 0x000000010300780c */ /* 0x000fe20004fa5470 */
[----:B------:R-:W-:Y:S01]  /*6330*/  IMAD.U32 R3, RZ, RZ, UR46 ;  /* 0x0000002eff037e24 */ /* 0x000fe2000f8e00ff */
[----:B------:R-:W-:Y:S01]  /*6340*/  LOP3.LUT P4, R90, R84, 0xff, RZ, 0xc0, !PT ;  /* 0x000000ff545a7812 */ /* 0x000fe2000788c0ff */
[----:B------:R-:W-:Y:S01]  /*6350*/  IMAD.MOV.U32 R103, RZ, RZ, 0x1 ;  /* 0x00000001ff677424 */ /* 0x000fe200078e00ff */
[----:B------:R-:W-:Y:S01]  /*6360*/  P2R R102, PR, RZ, 0x20 ;  /* 0x00000020ff667803 */ /* 0x000fe20000000000 */
[----:B------:R-:W-:Y:S01]  /*6370*/  IMAD R39, R36, 0x40, R37 ;  /* 0x0000004024277824 */ /* 0x000fe200078e0225 */
[----:B-1----:R-:W-:Y:S01]  /*6380*/  LEA R0, R3, UR47, 0x3 ;  /* 0x0000002f03007c11 */ /* 0x002fe2000f8e18ff */
[----:B------:R-:W-:Y:S01]  /*6390*/  IMAD.U32 R110, RZ, RZ, UR46 ;  /* 0x0000002eff6e7e24 */ /* 0x000fe2000f8e00ff */
[----:B------:R-:W-:Y:S02]  /*63a0*/  SEL R3, RZ, 0xffffffff, P3 ;  /* 0xffffffffff037807 */ /* 0x000fe40001800000 */
[----:B------:R-:W-:Y:S02]  /*63b0*/  CS2R R74, SRZ ;  /* 0x00000000004a7805 */ /* 0x000fe4000001ff00 */
[----:B------:R-:W-:Y:S02]  /*63c0*/  CS2R R72, SRZ ;  /* 0x0000000000487805 */ /* 0x000fe4000001ff00 */
[----:B------:R-:W-:Y:S02]  /*63d0*/  CS2R R66, SRZ ;  /* 0x0000000000427805 */ /* 0x000fe4000001ff00 */
[----:B------:R-:W-:Y:S02]  /*63e0*/  @P2 SEL R3, R4, R3, !P4 ;  /* 0x0000000304032207 */ /* 0x000fe40006000000 */
[----:B------:R-:W-:Y:S02]  /*63f0*/  CS2R R64, SRZ ;  /* 0x0000000000407805 */ /* 0x000fe4000001ff00 */
[----:B------:R-:W-:Y:S02]  /*6400*/  @P5 SHF.L.U32 R5, R109, 0x1f, RZ ;  /* 0x0000001f6d055819 */ /* 0x000fe400000006ff */
[----:B------:R-:W-:Y:S02]  /*6410*/  CS2R R58, SRZ ;  /* 0x00000000003a7805 */ /* 0x000fe4000001ff00 */
[----:B------:R-:W-:Y:S02]  /*6420*/  LOP3.LUT R3, R3, 0x1, RZ, 0xc0, !PT ;  /* 0x0000000103037812 */ /* 0x000fe400078ec0ff */
[----:B------:R-:W-:Y:S01]  /*6430*/  CS2R R56, SRZ ;  /* 0x0000000000387805 */ /* 0x000fe2000001ff00 */
[----:B------:R-:W1:Y:S01]  /*6440*/  @P5 SYNCS.PHASECHK.TRANS64.TRYWAIT P1, [R0+URZ+0x40], R5 ;  /* 0x00004005000055a7 */ /* 0x000e6200080211ff */
[----:B------:R-:W-:Y:S02]  /*6450*/  CS2R R50, SRZ ;  /* 0x0000000000327805 */ /* 0x000fe4000001ff00 */
[----:B------:R-:W-:Y:S02]  /*6460*/  ISETP.NE.U32.AND P2, PT, R3, 0x1, PT ;  /* 0x000000010300780c */ /* 0x000fe40003f45070 */
[----:B------:R-:W-:Y:S01]  /*6470*/  CS2R R48, SRZ ;  /* 0x0000000000307805 */ /* 0x000fe2000001ff00 */
[----:B------:R-:W-:Y:S01]  /*6480*/  IMAD.IADD R47, R82, 0x1, R80 ;  /* 0x00000001522f7824 */ /* 0x000fe200078e0250 */
[----:B------:R-:W-:Y:S01]  /*6490*/  P2R R111, PR, RZ, 0x4 ;  /* 0x00000004ff6f7803 */ /* 0x000fe20000000000 */
[----:B------:R-:W-:Y:S01]  /*64a0*/  IMAD.IADD R46, R96, 0x1, R83 ;  /* 0x00000001602e7824 */ /* 0x000fe200078e0253 */
[----:B------:R2:W4:Y:S01]  /*64b0*/  SYNCS.PHASECHK.TRANS64.TRYWAIT P0, [R89+URZ+0xa0], R2 ;  /* 0x0000a002590075a7 */ /* 0x00052200080011ff */
[----:B-1----:R-:W-:Y:S01]  /*64c0*/  @P5 SEL R103, RZ, 0x1, !P1 ;  /* 0x00000001ff675807 */ /* 0x002fe20004800000 */
[----:B--2---:R-:W-:Y:S06]  /*64d0*/  @!P5 BRA `(.L_x_105) ;  /* 0x000000000068d947 */ /* 0x004fec0003800000 */
[----:B------:R-:W-:Y:S01]  /*64e0*/  ISETP.NE.AND P1, PT, R103, RZ, PT ;  /* 0x000000ff6700720c */ /* 0x000fe20003f25270 */
[----:B------:R-:W-:Y:S01]  /*64f0*/  BSSY B0, `(.L_x_106) ;  /* 0x000000d000007945 */ /* 0x000fe20003800000 */
[----:B------:R-:W-:Y:S02]  /*6500*/  CS2R R50, SRZ ;  /* 0x0000000000327805 */ /* 0x000fe4000001ff00 */
[----:B------:R-:W-:Y:S02]  /*6510*/  CS2R R48, SRZ ;  /* 0x0000000000307805 */ /* 0x000fe4000001ff00 */
[----:B------:R-:W-:Y:S02]  /*6520*/  CS2R R58, SRZ ;  /* 0x00000000003a7805 */ /* 0x000fe4000001ff00 */
[----:B------:R-:W-:Y:S02]  /*6530*/  CS2R R56, SRZ ;  /* 0x0000000000387805 */ /* 0x000fe4000001ff00 */
[----:B------:R-:W-:Y:S02]  /*6540*/  CS2R R66, SRZ ;  /* 0x0000000000427805 */ /* 0x000fe4000001ff00 */
[----:B------:R-:W-:Y:S02]  /*6550*/  CS2R R64, SRZ ;  /* 0x0000000000407805 */ /* 0x000fe4000001ff00 */
[----:B------:R-:W-:Y:S02]  /*6560*/  CS2R R74, SRZ ;  /* 0x00000000004a7805 */ /* 0x000fe4000001ff00 */
[----:B------:R-:W-:Y:S01]  /*6570*/  CS2R R72, SRZ ;  /* 0x0000000000487805 */ /* 0x000fe2000001ff00 */
[----:B------:R-:W-:Y:S06]  /*6580*/  @P1 BRA `(.L_x_107) ;  /* 0x00000000000c1947 */ /* 0x000fec0003800000 */
[----:B------:R-:W-:Y:S04]  /*6590*/  SHF.L.U32 R3, R109, 0x1f, RZ ;  /* 0x0000001f6d037819 */ /* 0x000fe800000006ff */
[----:B------:R-:W1:Y:S02]  /*65a0*/  SYNCS.PHASECHK.TRANS64.TRYWAIT P1, [R0+URZ+0x40], R3 ;  /* 0x00004003000075a7 */ /* 0x000e6400080211ff */
[----:B-1----:R-:W-:Y:S05]  /*65b0*/  @!P1 BRA `(.L_x_108) ;  /* 0x0000002400b89947 */ /* 0x002fea0003800000 */
.L_x_107:
[----:B------:R-:W-:Y:S05]  /*65c0*/  BSYNC B0 ;  /* 0x0000000000007941 */ /* 0x000fea0003800000 */
.L_x_106:
[----:B------:R-:W-:Y:S01]  /*65d0*/  ISETP.NE.AND P1, PT, R111, RZ, PT ;  /* 0x000000ff6f00720c */ /* 0x000fe20003f25270 */
[----:B------:R-:W-:Y:S04]  /*65e0*/  UIADD3 UR4, UPT, UPT, UR46, 0x1, URZ ;  /* 0x000000012e047890 */ /* 0x000fe8000fffe0ff */
[----:B------:R-:W-:Y:S04]  /*65f0*/  UISETP.NE.AND UP0, UPT, UR4, 0x3, UPT ;  /* 0x000000030400788c */ /* 0x000fe8000bf05270 */
[----:B------:R-:W-:Y:S02]  /*6600*/  USEL UR5, URZ, 0x1, UP0 ;  /* 0x00000001ff057887 */ /* 0x000fe40008000000 */
[----:B------:R-:W-:Y:S02]  /*6610*/  USEL UR4, UR4, URZ, UP0 ;  /* 0x000000ff04047287 */ /* 0x000fe40008000000 */
[----:B------:R2:W1:Y:S02]  /*6620*/  @P1 LDS.128 R48, [R82] ;  /* 0x0000000052301984 */ /* 0x0004640000000c00 */
[----:B------:R-:W-:Y:S02]  /*6630*/  LOP3.LUT R109, R109, UR5, RZ, 0x3c, !PT ;  /* 0x000000056d6d7c12 */ /* 0x000fe4000f8e3cff */
[----:B------:R2:W1:Y:S01]  /*6640*/  @P1 LDS.128 R56, [R83+0x10] ;  /* 0x0000100053381984 */ /* 0x0004620000000c00 */
[----:B------:R-:W-:Y:S03]  /*6650*/  IMAD.U32 R110, RZ, RZ, UR4 ;  /* 0x00000004ff6e7e24 */ /* 0x000fe6000f8e00ff */
[----:B------:R2:W1:Y:S04]  /*6660*/  @P1 LDS.128 R64, [R47+0x20] ;  /* 0x000020002f401984 */ /* 0x0004680000000c00 */
[----:B------:R2:W1:Y:S02]  /*6670*/  @P1 LDS.128 R72, [R46+0x10] ;  /* 0x000010002e481984 */ /* 0x0004640000000c00 */
.L_x_105:
[----:B------:R-:W-:Y:S05]  /*6680*/  BSYNC B1 ;  /* 0x0000000000017941 */ /* 0x000fea0003800000 */
.L_x_104:
[----:B-1----:R-:W-:Y:S04]  /*6690*/  SHF.R.U32.HI R0, RZ, 0x15, R39 ;  /* 0x00000015ff007819 */ /* 0x002fe80000011627 */
[----:B------:R-:W-:Y:S01]  /*66a0*/  LOP3.LUT P1, RZ, R0, 0x3, R85, 0x48, !PT ;  /* 0x0000000300ff7812 */ /* 0x000fe20007824855 */
[----:B------:R-:W-:Y:S01]  /*66b0*/  @!UPT UIADD3 URZ, UPT, UPT, URZ, URZ, URZ ;  /* 0x000000fffffff290 */ /* 0x000fe2000fffe0ff */
[----:B----4-:R-:W-:Y:S11]  /*66c0*/  @P0 BRA `(.L_x_109) ;  /* 0x0000000000080947 */ /* 0x010ff60003800000 */
[----:B------:R-:W1:Y:S02]  /*66d0*/  SYNCS.PHASECHK.TRANS64.TRYWAIT P0, [R89+URZ+0xa0], R2 ;  /* 0x0000a002590075a7 */ /* 0x000e6400080011ff */
[----:B-1----:R-:W-:Y:S05]  /*66e0*/  @!P0 BRA `(.L_x_110) ;  /* 0x0000002400808947 */ /* 0x002fea0003800000 */
.L_x_109:
[----:B------:R-:W-:Y:S05]  /*66f0*/  @!P1 BRA `(.L_x_111) ;  /* 0x0000000000409947 */ /* 0x000fea0003800000 */
[----:B------:R-:W4:Y:S01]  /*6700*/  LDCU.64 UR8, c[0x4][0x70] ;  /* 0x01000e00ff0877ac */ /* 0x000f220008000a00 */
[----:B------:R-:W-:Y:S01]  /*6710*/  MOV R3, 0x0 ;  /* 0x0000000000037802 */ /* 0x000fe20000000f00 */
[----:B------:R-:W-:Y:S02]  /*6720*/  HFMA2 R12, -RZ, RZ, 0, 5.9604644775390625e-08 ;  /* 0x00000001ff0c7431 */ /* 0x000fe400000001ff */
[----:B------:R-:W-:Y:S02]  /*6730*/  IMAD.MOV.U32 R8, RZ, RZ, 0x192 ;  /* 0x00000192ff087424 */ /* 0x000fe400078e00ff */
[----:B------:R-:W-:Y:S01]  /*6740*/  IMAD.MOV.U32 R13, RZ, RZ, RZ ;  /* 0x000000ffff0d7224 */ /* 0x000fe200078e00ff */
[----:B------:R-:W5:Y:S01]  /*6750*/  LDCU.64 UR6, c[0x4][0x78] ;  /* 0x01000f00ff0677ac */ /* 0x000f620008000a00 */
[----:B-1----:R-:W1:Y:S01]  /*6760*/  LDC.64 R2, c[0x4][R3] ;  /* 0x0100000003027b82 */ /* 0x002e620000000a00 */
[----:B------:R-:W2:Y:S01]  /*6770*/  LDCU.64 UR4, c[0x4][0x10] ;  /* 0x01000200ff0477ac */ /* 0x000ea20008000a00 */
[----:B----4-:R-:W-:Y:S01]  /*6780*/  MOV R5, UR9 ;  /* 0x0000000900057c02 */ /* 0x010fe20008000f00 */
[----:B------:R-:W-:Y:S01]  /*6790*/  IMAD.U32 R4, RZ, RZ, UR8 ;  /* 0x00000008ff047e24 */ /* 0x000fe2000f8e00ff */
[----:B-----5:R-:W-:Y:S01]  /*67a0*/  MOV R7, UR7 ;  /* 0x0000000700077c02 */ /* 0x020fe20008000f00 */
[----:B------:R-:W-:Y:S01]  /*67b0*/  IMAD.U32 R6, RZ, RZ, UR6 ;  /* 0x00000006ff067e24 */ /* 0x000fe2000f8e00ff */
[----:B--2---:R-:W-:Y:S01]  /*67c0*/  MOV R11, UR5 ;  /* 0x00000005000b7c02 */ /* 0x004fe20008000f00 */
[----:B------:R-:W-:Y:S02]  /*67d0*/  IMAD.U32 R10, RZ, RZ, UR4 ;  /* 0x00000004ff0a7e24 */ /* 0x000fe4000f8e00ff */
[----:B------:R-:W-:Y:S07]  /*67e0*/  LEPC R20, `(.L_x_111) ;  /* 0x000000001014794e */ /* 0x000fee0000000000 */
[----:B-1-3--:R-:W-:Y:S05]  /*67f0*/  CALL.ABS.NOINC R2 ;  /* 0x0000000002007343 */ /* 0x00afea0003c00000 */
.L_x_111:
[C---:B------:R-:W-:Y:S01]  /*6800*/  SHF.L.U32 R40, R48.reuse, 0x10, RZ ;  /* 0x0000001030287819 */ /* 0x040fe200000006ff */
[----:B------:R-:W-:Y:S05]  /*6810*/  WARPSYNC.ALL ;  /* 0x0000000000007948 */ /* 0x000fea0003800000 */
[----:B------:R-:W-:Y:S01]  /*6820*/  R2UR UR4, R39 ;  /* 0x00000000270472ca */ /* 0x000fe200000e0000 */
[----:B------:R-:W-:Y:S01]  /*6830*/  BSSY.RECONVERGENT B0, `(.L_x_112) ;  /* 0x0000087000007945 */ /* 0x000fe20003800200 */
[----:B------:R-:W-:Y:S02]  /*6840*/  LOP3.LUT R43, R48, 0xffff0000, RZ, 0xc0, !PT ;  /* 0xffff0000302b7812 */ /* 0x000fe400078ec0ff */
[----:B------:R-:W-:Y:S02]  /*6850*/  SHF.L.U32 R42, R49, 0x10, RZ ;  /* 0x00000010312a7819 */ /* 0x000fe400000006ff */
[----:B------:R-:W-:Y:S02]  /*6860*/  SHF.L.U32 R45, R51, 0x10, RZ ;  /* 0x00000010332d7819 */ /* 0x000fe400000006ff */
[----:B------:R-:W-:Y:S02]  /*6870*/  LOP3.LUT R44, R75, 0xffff0000, RZ, 0xc0, !PT ;  /* 0xffff00004b2c7812 */ /* 0x000fe400078ec0ff */
[----:B------:R-:W-:Y:S03]  /*6880*/  ISETP.NE.AND P0, PT, R98, RZ, PT ;  /* 0x000000ff6200720c */ /* 0x000fe60003f05270 */
[----:B------:R-:W3:Y:S02]  /*6890*/  LDTM.x32 R4, tmem[UR4] ;  /* 0x00000004000479ee */ /* 0x000ee400082c0000 */
[C---:B---3--:R-:W-:Y:S01]  /*68a0*/  FMUL R0, R38.reuse, R4 ;  /* 0x0000000426007220 */ /* 0x048fe20000400000 */
[C---:B-1----:R-:W-:Y:S01]  /*68b0*/  FMUL R2, R38.reuse, R5 ;  /* 0x0000000526027220 */ /* 0x042fe20000400000 */
[C---:B------:R-:W-:Y:S01]  /*68c0*/  FMUL R3, R38.reuse, R6 ;  /* 0x0000000626037220 */ /* 0x040fe20000400000 */
[----:B------:R-:W-:Y:S01]  /*68d0*/  FMUL R7, R38, R7 ;  /* 0x0000000726077220 */ /* 0x000fe20000400000 */
[----:B------:R-:W-:Y:S01]  /*68e0*/  FFMA R0, R41, R40, R0 ;  /* 0x0000002829007223 */ /* 0x000fe20000000000 */
[----:B------:R-:W-:Y:S01]  /*68f0*/  LOP3.LUT R40, R49, 0xffff0000, RZ, 0xc0, !PT ;  /* 0xffff000031287812 */ /* 0x000fe200078ec0ff */
[C---:B------:R-:W-:Y:S01]  /*6900*/  FFMA R2, R41.reuse, R43, R2 ;  /* 0x0000002b29027223 */ /* 0x040fe20000000002 */
[C---:B------:R-:W-:Y:S01]  /*6910*/  SHF.L.U32 R43, R50.reuse, 0x10, RZ ;  /* 0x00000010322b7819 */ /* 0x040fe200000006ff */
[C---:B------:R-:W-:Y:S01]  /*6920*/  FFMA R3, R41.reuse, R42, R3 ;  /* 0x0000002a29037223 */ /* 0x040fe20000000003 */
[----:B------:R-:W-:Y:S01]  /*6930*/  LOP3.LUT R42, R50, 0xffff0000, RZ, 0xc0, !PT ;  /* 0xffff0000322a7812 */ /* 0x000fe200078ec0ff */
[----:B------:R-:W-:Y:S01]  /*6940*/  FMUL R4, R38, R8 ;  /* 0x0000000826047220 */ /* 0x000fe20000400000 */
[----:B------:R-:W-:Y:S01]  /*6950*/  F2FP.BF16.F32.PACK_AB R52, R2, R0 ;  /* 0x000000000234723e */ /* 0x000fe200000010ff */
[----:B------:R-:W-:Y:S01]  /*6960*/  FFMA R7, R41, R40, R7 ;  /* 0x0000002829077223 */ /* 0x000fe20000000007 */
[----:B------:R-:W-:Y:S01]  /*6970*/  LOP3.LUT R40, R51, 0xffff0000, RZ, 0xc0, !PT ;  /* 0xffff000033287812 */ /* 0x000fe200078ec0ff */
[C---:B------:R-:W-:Y:S01]  /*6980*/  FMUL R5, R38.reuse, R9 ;  /* 0x0000000926057220 */ /* 0x040fe20000400000 */
[C---:B------:R-:W-:Y:S01]  /*6990*/  FMUL R6, R38.reuse, R10 ;  /* 0x0000000a26067220 */ /* 0x040fe20000400000 */
[----:B------:R-:W-:Y:S01]  /*69a0*/  FMUL R11, R38, R11 ;  /* 0x0000000b260b7220 */ /* 0x000fe20000400000 */
[----:B------:R-:W-:Y:S01]  /*69b0*/  F2FP.BF16.F32.PACK_AB R53, R7, R3 ;  /* 0x000000030735723e */ /* 0x000fe200000010ff */
[C---:B------:R-:W-:Y:S01]  /*69c0*/  FFMA R4, R41.reuse, R43, R4 ;  /* 0x0000002b29047223 */ /* 0x040fe20000000004 */
[C---:B------:R-:W-:Y:S01]  /*69d0*/  SHF.L.U32 R43, R56.reuse, 0x10, RZ ;  /* 0x00000010382b7819 */ /* 0x040fe200000006ff */
[----:B------:R-:W-:Y:S01]  /*69e0*/  FFMA R5, R41, R42, R5 ;  /* 0x0000002a29057223 */ /* 0x000fe20000000005 */
[----:B------:R-:W-:Y:S01]  /*69f0*/  LOP3.LUT R42, R57, 0xffff0000, RZ, 0xc0, !PT ;  /* 0xffff0000392a7812 */ /* 0x000fe200078ec0ff */
[----:B------:R-:W-:Y:S01]  /*6a00*/  FFMA R6, R41, R45, R6 ;  /* 0x0000002d29067223 */ /* 0x000fe20000000006 */
[----:B------:R-:W-:Y:S01]  /*6a10*/  SHF.L.U32 R45, R57, 0x10, RZ ;  /* 0x00000010392d7819 */ /* 0x000fe200000006ff */
[----:B------:R-:W-:Y:S01]  /*6a20*/  FFMA R11, R41, R40, R11 ;  /* 0x00000028290b7223 */ /* 0x000fe2000000000b */
[----:B------:R-:W-:Y:S01]  /*6a30*/  LOP3.LUT R40, R56, 0xffff0000, RZ, 0xc0, !PT ;  /* 0xffff000038287812 */ /* 0x000fe200078ec0ff */
[C---:B------:R-:W-:Y:S01]  /*6a40*/  FMUL R8, R38.reuse, R12 ;  /* 0x0000000c26087220 */ /* 0x040fe20000400000 */
[----:B------:R-:W-:Y:S01]  /*6a50*/  F2FP.BF16.F32.PACK_AB R54, R5, R4 ;  /* 0x000000040536723e */ /* 0x000fe200000010ff */
[C---:B------:R-:W-:Y:S01]  /*6a60*/  FMUL R9, R38.reuse, R13 ;  /* 0x0000000d26097220 */ /* 0x040fe20000400000 */
[----:B------:R-:W-:Y:S01]  /*6a70*/  F2FP.BF16.F32.PACK_AB R55, R11, R6 ;  /* 0x000000060b37723e */ /* 0x000fe200000010ff */
[C---:B------:R-:W-:Y:S01]  /*6a80*/  FMUL R10, R38.reuse, R14 ;  /* 0x0000000e260a7220 */ /* 0x040fe20000400000 */
[----:B------:R-:W-:Y:S01]  /*6a90*/  FMUL R15, R38, R15 ;  /* 0x0000000f260f7220 */ /* 0x000fe20000400000 */
[----:B------:R-:W-:Y:S01]  /*6aa0*/  FFMA R8, R41, R43, R8 ;  /* 0x0000002b29087223 */ /* 0x000fe20000000008 */
[----:B------:R-:W-:Y:S01]  /*6ab0*/  SHF.L.U32 R43, R59, 0x10, RZ ;  /* 0x000000103b2b7819 */ /* 0x000fe200000006ff */
[C---:B------:R-:W-:Y:S01]  /*6ac0*/  FFMA R9, R41.reuse, R40, R9 ;  /* 0x0000002829097223 */ /* 0x040fe20000000009 */
[C---:B------:R-:W-:Y:S01]  /*6ad0*/  SHF.L.U32 R40, R58.reuse, 0x10, RZ ;  /* 0x000000103a287819 */ /* 0x040fe200000006ff */
        /* <DEDUP_REMOVED lines=8> */
[----:B------:R-:W-:Y:S01]  /*6b60*/  FMUL R14, R38, R18 ;  /* 0x00000012260e7220 */ /* 0x000fe20000400000 */
[----:B------:R-:W-:Y:S01]  /*6b70*/  FFMA R12, R41, R40, R12 ;  /* 0x00000028290c7223 */ /* 0x000fe2000000000c */
[----:B------:R-:W-:Y:S01]  /*6b80*/  LOP3.LUT R40, R59, 0xffff0000, RZ, 0xc0, !PT ;  /* 0xffff00003b287812 */ /* 0x000fe200078ec0ff */
[C---:B------:R-:W-:Y:S01]  /*6b90*/  FFMA R13, R41.reuse, R42, R13 ;  /* 0x0000002a290d7223 */ /* 0x040fe2000000000d */
[----:B------:R-:W-:Y:S01]  /*6ba0*/  LOP3.LUT R42, R64, 0xffff0000, RZ, 0xc0, !PT ;  /* 0xffff0000402a7812 */ /* 0x000fe200078ec0ff */
[----:B------:R-:W-:Y:S01]  /*6bb0*/  FMUL R19, R38, R19 ;  /* 0x0000001326137220 */ /* 0x000fe20000400000 */
[----:B------:R-:W-:Y:S01]  /*6bc0*/  FFMA R14, R41, R43, R14 ;  /* 0x0000002b290e7223 */ /* 0x000fe2000000000e */
[----:B------:R-:W-:Y:S01]  /*6bd0*/  SHF.L.U32 R43, R64, 0x10, RZ ;  /* 0x00000010402b7819 */ /* 0x000fe200000006ff */
[----:B------:R1:W-:Y:S01]  /*6be0*/  STS.128 [R82], R52 ;  /* 0x0000003452007388 */ /* 0x0003e20000000c00 */
[----:B------:R-:W-:Y:S01]  /*6bf0*/  F2FP.BF16.F32.PACK_AB R62, R13, R12 ;  /* 0x0000000c0d3e723e */ /* 0x000fe200000010ff */
[C---:B------:R-:W-:Y:S01]  /*6c00*/  FMUL R16, R38.reuse, R20 ;  /* 0x0000001426107220 */ /* 0x040fe20000400000 */
        /* <DEDUP_REMOVED lines=8> */
[C---:B------:R-:W-:Y:S01]  /*6c90*/  FFMA R17, R41.reuse, R42, R17 ;  /* 0x0000002a29117223 */ /* 0x040fe20000000011 */
[----:B------:R-:W-:Y:S01]  /*6ca0*/  FFMA R18, R41, R45, R18 ;  /* 0x0000002d29127223 */ /* 0x000fe20000000012 */
[----:B------:R1:W-:Y:S01]  /*6cb0*/  STS.128 [R83+0x10], R60 ;  /* 0x0000103c53007388 */ /* 0x0003e20000000c00 */
[----:B------:R-:W-:Y:S01]  /*6cc0*/  SHF.L.U32 R45, R67, 0x10, RZ ;  /* 0x00000010432d7819 */ /* 0x000fe200000006ff */
[----:B------:R-:W-:Y:S01]  /*6cd0*/  FFMA R23, R41, R40, R23 ;  /* 0x0000002829177223 */ /* 0x000fe20000000017 */
[----:B------:R-:W-:Y:S01]  /*6ce0*/  LOP3.LUT R40, R66, 0xffff0000, RZ, 0xc0, !PT ;  /* 0xffff000042287812 */ /* 0x000fe200078ec0ff */
[C---:B------:R-:W-:Y:S01]  /*6cf0*/  FMUL R20, R38.reuse, R24 ;  /* 0x0000001826147220 */ /* 0x040fe20000400000 */
[----:B------:R-:W-:Y:S01]  /*6d00*/  LOP3.LUT R42, R67, 0xffff0000, RZ, 0xc0, !PT ;  /* 0xffff0000432a7812 */ /* 0x000fe200078ec0ff */
[C---:B------:R-:W-:Y:S01]  /*6d10*/  FMUL R21, R38.reuse, R25 ;  /* 0x0000001926157220 */ /* 0x040fe20000400000 */
[----:B------:R-:W-:Y:S01]  /*6d20*/  F2FP.BF16.F32.PACK_AB R68, R17, R16 ;  /* 0x000000101144723e */ /* 0x000fe200000010ff */
[C---:B------:R-:W-:Y:S01]  /*6d30*/  FMUL R22, R38.reuse, R26 ;  /* 0x0000001a26167220 */ /* 0x040fe20000400000 */
[----:B------:R-:W-:Y:S01]  /*6d40*/  FMUL R27, R38, R27 ;  /* 0x0000001b261b7220 */ /* 0x000fe20000400000 */
[C---:B------:R-:W-:Y:S01]  /*6d50*/  FFMA R20, R41.reuse, R43, R20 ;  /* 0x0000002b29147223 */ /* 0x040fe20000000014 */
[C---:B------:R-:W-:Y:S01]  /*6d60*/  FFMA R21, R41.reuse, R40, R21 ;  /* 0x0000002829157223 */ /* 0x040fe20000000015 */
[C---:B------:R-:W-:Y:S01]  /*6d70*/  FFMA R22, R41.reuse, R45, R22 ;  /* 0x0000002d29167223 */ /* 0x040fe20000000016 */
[----:B------:R-:W-:Y:S01]  /*6d80*/  FFMA R27, R41, R42, R27 ;  /* 0x0000002a291b7223 */ /* 0x000fe2000000001b */
[----:B------:R-:W-:Y:S01]  /*6d90*/  SHF.L.U32 R40, R72, 0x10, RZ ;  /* 0x0000001048287819 */ /* 0x000fe200000006ff */
[----:B------:R-:W-:Y:S01]  /*6da0*/  FMUL R24, R38, R28 ;  /* 0x0000001c26187220 */ /* 0x000fe20000400000 */
[----:B------:R-:W-:Y:S01]  /*6db0*/  LOP3.LUT R42, R72, 0xffff0000, RZ, 0xc0, !PT ;  /* 0xffff0000482a7812 */ /* 0x000fe200078ec0ff */
[C---:B------:R-:W-:Y:S01]  /*6dc0*/  FMUL R25, R38.reuse, R29 ;  /* 0x0000001d26197220 */ /* 0x040fe20000400000 */
[----:B------:R-:W-:Y:S01]  /*6dd0*/  SHF.L.U32 R43, R73, 0x10, RZ ;  /* 0x00000010492b7819 */ /* 0x000fe200000006ff */
[C---:B------:R-:W-:Y:S01]  /*6de0*/  FMUL R26, R38.reuse, R30 ;  /* 0x0000001e261a7220 */ /* 0x040fe20000400000 */
[C---:B------:R-:W-:Y:S01]  /*6df0*/  FFMA R24, R41.reuse, R40, R24 ;  /* 0x0000002829187223 */ /* 0x040fe20000000018 */
[----:B------:R-:W-:Y:S01]  /*6e00*/  FFMA R25, R41, R42, R25 ;  /* 0x0000002a29197223 */ /* 0x000fe20000000019 */
[----:B------:R-:W-:Y:S01]  /*6e10*/  LOP3.LUT R40, R73, 0xffff0000, RZ, 0xc0, !PT ;  /* 0xffff000049287812 */ /* 0x000fe200078ec0ff */
[----:B------:R-:W-:Y:S01]  /*6e20*/  FFMA R26, R41, R43, R26 ;  /* 0x0000002b291a7223 */ /* 0x000fe2000000001a */
[----:B------:R-:W-:Y:S01]  /*6e30*/  FMUL R31, R38, R31 ;  /* 0x0000001f261f7220 */ /* 0x000fe20000400000 */
[----:B------:R-:W-:Y:S01]  /*6e40*/  SHF.L.U32 R43, R74, 0x10, RZ ;  /* 0x000000104a2b7819 */ /* 0x000fe200000006ff */
[----:B------:R-:W-:Y:S01]  /*6e50*/  FMUL R28, R38, R32 ;  /* 0x00000020261c7220 */ /* 0x000fe20000400000 */
[----:B------:R-:W-:Y:S01]  /*6e60*/  LOP3.LUT R42, R74, 0xffff0000, RZ, 0xc0, !PT ;  /* 0xffff00004a2a7812 */ /* 0x000fe200078ec0ff */
[C---:B------:R-:W-:Y:S01]  /*6e70*/  FMUL R29, R38.reuse, R33 ;  /* 0x00000021261d7220 */ /* 0x040fe20000400000 */
[----:B------:R-:W-:Y:S01]  /*6e80*/  SHF.L.U32 R45, R75, 0x10, RZ ;  /* 0x000000104b2d7819 */ /* 0x000fe200000006ff */
[C---:B------:R-:W-:Y:S01]  /*6e90*/  FMUL R30, R38.reuse, R34 ;  /* 0x00000022261e7220 */ /* 0x040fe20000400000 */
[----:B------:R-:W-:Y:S01]  /*6ea0*/  FFMA R31, R41, R40, R31 ;  /* 0x00000028291f7223 */ /* 0x000fe2000000001f */
[----:B------:R-:W-:Y:S01]  /*6eb0*/  FMUL R35, R38, R35 ;  /* 0x0000002326237220 */ /* 0x000fe20000400000 */
[----:B------:R-:W-:Y:S01]  /*6ec0*/  F2FP.BF16.F32.PACK_AB R69, R23, R18 ;  /* 0x000000121745723e */ /* 0x000fe200000010ff */
[----:B------:R-:W-:Y:S01]  /*6ed0*/  FFMA R28, R41, R43, R28 ;  /* 0x0000002b291c7223 */ /* 0x000fe2000000001c */
[----:B------:R-:W-:Y:S01]  /*6ee0*/  F2FP.BF16.F32.PACK_AB R70, R21, R20 ;  /* 0x000000141546723e */ /* 0x000fe200000010ff */
[----:B------:R-:W-:Y:S01]  /*6ef0*/  FFMA R29, R41, R42, R29 ;  /* 0x0000002a291d7223 */ /* 0x000fe2000000001d */
[----:B------:R-:W-:Y:S01]  /*6f00*/  F2FP.BF16.F32.PACK_AB R71, R27, R22 ;  /* 0x000000161b47723e */ /* 0x000fe200000010ff */
[C---:B------:R-:W-:Y:S01]  /*6f10*/  FFMA R30, R41.reuse, R45, R30 ;  /* 0x0000002d291e7223 */ /* 0x040fe2000000001e */
[----:B------:R-:W-:Y:S01]  /*6f20*/  FFMA R35, R41, R44, R35 ;  /* 0x0000002c29237223 */ /* 0x000fe20000000023 */
[----:B------:R-:W-:Y:S02]  /*6f30*/  F2FP.BF16.F32.PACK_AB R104, R25, R24 ;  /* 0x000000181968723e */ /* 0x000fe400000010ff */
[----:B------:R1:W-:Y:S01]  /*6f40*/  STS.128 [R47+0x20], R68 ;  /* 0x000020442f007388 */ /* 0x0003e20000000c00 */
[----:B------:R-:W-:Y:S02]  /*6f50*/  F2FP.BF16.F32.PACK_AB R105, R31, R26 ;  /* 0x0000001a1f69723e */ /* 0x000fe400000010ff */
[----:B------:R-:W-:Y:S02]  /*6f60*/  F2FP.BF16.F32.PACK_AB R106, R29, R28 ;  /* 0x0000001c1d6a723e */ /* 0x000fe400000010ff */
[----:B------:R-:W-:Y:S05]  /*6f70*/  F2FP.BF16.F32.PACK_AB R107, R35, R30 ;  /* 0x0000001e236b723e */ /* 0x000fea00000010ff */
[----:B------:R1:W-:Y:S01]  /*6f80*/  STS.128 [R46+0x10], R104 ;  /* 0x000010682e007388 */ /* 0x0003e20000000c00 */
[----:B------:R-:W-:Y:S01]  /*6f90*/  @!PT LDS RZ, [RZ] ;  /* 0x00000000fffff984 */ /* 0x000fe20000000800 */
[----:B------:R-:W-:Y:S01]  /*6fa0*/  @!PT LDS RZ, [RZ] ;  /* 0x00000000fffff984 */ /* 0x000fe20000000800 */
[----:B------:R-:W-:Y:S01]  /*6fb0*/  @!PT LDS RZ, [RZ] ;  /* 0x00000000fffff984 */ /* 0x000fe20000000800 */
[----:B------:R-:W-:Y:S01]  /*6fc0*/  @!PT LDS RZ, [RZ] ;  /* 0x00000000fffff984 */ /* 0x000fe20000000800 */
[----:B------:R3:W-:Y:S07]  /*6fd0*/  MEMBAR.ALL.CTA ;  /* 0x0000000000007992 */ /* 0x0007ee0000008000 */
[----:B---3--:R-:W3:Y:S02]  /*6fe0*/  FENCE.VIEW.ASYNC.S ;  /* 0x00000000000073c6 */ /* 0x008ee40000000000 */
[----:B---3--:R-:W-:Y:S06]  /*6ff0*/  BAR.SYNC.DEFER_BLOCKING 0x1, 0x80 ;  /* 0x0042000000007b1d */ /* 0x008fec0000010000 */
[----:B------:R-:W-:Y:S05]  /*7000*/  @P0 BRA `(.L_x_113) ;  /* 0x0000000000240947 */ /* 0x000fea0003800000 */
[----:B------:R-:W3:Y:S01]  /*7010*/  LDCU.64 UR6, c[0x0][0x348] ;  /* 0x00006900ff0677ac */ /* 0x000ee20008000a00 */
[----:B------:R-:W-:Y:S01]  /*7020*/  R2UR UR5, R108 ;  /* 0x000000006c0572ca */ /* 0x000fe200000e0000 */
[----:B------:R-:W-:Y:S11]  /*7030*/  UMOV UR51, UR36 ;  /* 0x0000002400337c82 */ /* 0x000ff60008000000 */
[----:B------:R-:W-:Y:S01]  /*7040*/  @!UPT UIADD3 URZ, UPT, UPT, URZ, URZ, URZ ;  /* 0x000000fffffff290 */ /* 0x000fe2000fffe0ff */
[----:B------:R-:W-:Y:S02]  /*7050*/  UIADD3 UR48, UPT, UPT, UR47, 0x200, UR5 ;  /* 0x000002002f307890 */ /* 0x000fe4000fffe005 */
[----:B---3--:R-:W-:Y:S04]  /*7060*/  UIADD3 UR4, UP0, UPT, UR6, 0x680, URZ ;  /* 0x0000068006047890 */ /* 0x008fe8000ff1e0ff */
[----:B------:R-:W-:Y:S09]  /*7070*/  UIADD3.X UR5, UPT, UPT, URZ, UR7, URZ, UP0, !UPT ;  /* 0x00000007ff057290 */ /* 0x000ff200087fe4ff */
[----:B------:R3:W-:Y:S02]  /*7080*/  UTMASTG.3D [UR48], [UR4] ;  /* 0x00000030040073b5 */ /* 0x0007e40008010000 */
[----:B---3--:R0:W-:Y:S02]  /*7090*/  UTMACMDFLUSH ;  /* 0x00000000000079b7 */ /* 0x0081e40000000000 */
.L_x_113:
[----:B------:R-:W-:Y:S05]  /*70a0*/  BSYNC.RECONVERGENT B0 ;  /* 0x0000000000007941 */ /* 0x000fea0003800200 */
.L_x_112:
[----:B------:R-:W-:Y:S01]  /*70b0*/  UIADD3 UR44, UPT, UPT, UR46, 0x1, URZ ;  /* 0x000000012e2c7890 */ /* 0x000fe2000fffe0ff */
[----:B------:R-:W-:Y:S03]  /*70c0*/  BSSY.RECONVERGENT B0, `(.L_x_114) ;  /* 0x0000005000007945 */ /* 0x000fe60003800200 */
[----:B------:R-:W-:Y:S04]  /*70d0*/  UISETP.NE.AND UP0, UPT, UR44, 0x3, UPT ;  /* 0x000000032c00788c */ /* 0x000fe8000bf05270 */
[----:B------:R-:W-:Y:S01]  /*70e0*/  USEL UR45, UR44, URZ, UP0 ;  /* 0x000000ff2c2d7287 */ /* 0x000fe20008000000 */
[----:B------:R-:W-:Y:S11]  /*70f0*/  @P0 BRA `(.L_x_115) ;  /* 0x0000000000040947 */ /* 0x000ff60003800000 */
[----:B------:R-:W-:Y:S04]  /*7100*/  DEPBAR.LE SB0, 0x1 ;  /* 0x000080400000791a */ /* 0x000fe80000000000 */
.L_x_115:
[----:B------:R-:W-:Y:S05]  /*7110*/  BSYNC.RECONVERGENT B0 ;  /* 0x0000000000007941 */ /* 0x000fea0003800200 */
.L_x_114:
[----:B------:R-:W-:Y:S01]  /*7120*/  BAR.SYNC.DEFER_BLOCKING 0x1, 0x80 ;  /* 0x0042000000007b1d */ /* 0x000fe20000010000 */
[----:B------:R-:W-:Y:S01]  /*7130*/  ISETP.NE.AND P1, PT, R102, RZ, PT ;  /* 0x000000ff6600720c */ /* 0x000fe20003f25270 */
[----:B------:R-:W-:Y:S01]  /*7140*/  UISETP.NE.AND UP0, UPT, UR53, URZ, UPT ;  /* 0x000000ff3500728c */ /* 0x000fe2000bf05270 */
[----:B------:R-:W-:Y:S11]  /*7150*/  LEA R3, R110, UR47, 0x3 ;  /* 0x0000002f6e037c11 */ /* 0x000ff6000f8e18ff */
[----:B------:R-:W-:Y:S01]  /*7160*/  @P1 SHF.L.U32 R4, R109, 0x1f, RZ ;  /* 0x0000001f6d041819 */ /* 0x000fe200000006ff */
[----:B------:R-:W-:Y:S06]  /*7170*/  BRA.U !UP0, `(.L_x_116) ;  /* 0x0000000108247547 */ /* 0x000fec000b800000 */
[----:B------:R-:W3:Y:S01]  /*7180*/  S2R R0, SR_CgaCtaId ;  /* 0x0000000000007919 */ /* 0x000ee20000008800 */
[----:B------:R-:W-:Y:S01]  /*7190*/  IMAD.U32 R2, RZ, RZ, UR52 ;  /* 0x00000034ff027e24 */ /* 0x000fe2000f8e00ff */
[----:B------:R-:W-:Y:S04]  /*71a0*/  UIADD3 UR4, UPT, UPT, UR52, 0x1, URZ ;  /* 0x0000000134047890 */ /* 0x000fe8000fffe0ff */
[----:B------:R-:W-:Y:S01]  /*71b0*/  @P1 LEA R2, R2, UR47, 0x3 ;  /* 0x0000002f02021c11 */ /* 0x000fe2000f8e18ff */
[----:B------:R-:W-:Y:S04]  /*71c0*/  UISETP.NE.AND UP0, UPT, UR4, 0x3, UPT ;  /* 0x000000030400788c */ /* 0x000fe8000bf05270 */
[----:B------:R-:W-:Y:S01]  /*71d0*/  @P1 VIADD R5, R2, 0x58 ;  /* 0x0000005802051836 */ /* 0x000fe20000000000 */
[----:B------:R-:W-:Y:S04]  /*71e0*/  USEL UR52, UR4, URZ, UP0 ;  /* 0x000000ff04347287 */ /* 0x000fe80008000000 */
[----:B---3--:R-:W-:Y:S04]  /*71f0*/  @P1 PRMT R0, R0, 0x654, R5 ;  /* 0x0000065400001816 */ /* 0x008fe80000000005 */
[----:B------:R3:W-:Y:S04]  /*7200*/  @P1 SYNCS.ARRIVE.TRANS64.RED.A1T0 RZ, [R0+URZ], RZ ;  /* 0x000000ff00ff19a7 */ /* 0x0007e800081004ff */
.L_x_116:
[----:B------:R-:W4:Y:S01]  /*7210*/  @P1 SYNCS.PHASECHK.TRANS64.TRYWAIT P0, [R3+URZ+0x40], R4 ;  /* 0x00004004030015a7 */ /* 0x000f2200080011ff */
[----:B------:R-:W-:Y:S01]  /*7220*/  BSSY B1, `(.L_x_117) ;  /* 0x0000015000017945 */ /* 0x000fe20003800000 */
[----:B----4-:R-:W-:Y:S03]  /*7230*/  @P1 SEL R103, RZ, 0x1, !P0 ;  /* 0x00000001ff671807 */ /* 0x010fe60004000000 */
[----:B------:R-:W-:Y:S05]  /*7240*/  @!P1 BRA `(.L_x_118) ;  /* 0x0000000000489947 */ /* 0x000fea0003800000 */
[----:B------:R-:W-:Y:S01]  /*7250*/  ISETP.NE.AND P1, PT, R111, RZ, PT ;  /* 0x000000ff6f00720c */ /* 0x000fe20003f25270 */
[----:B------:R-:W-:Y:S01]  /*7260*/  BSSY B0, `(.L_x_119) ;  /* 0x000000a000007945 */ /* 0x000fe20003800000 */
[----:B------:R-:W-:Y:S11]  /*7270*/  ISETP.NE.AND P0, PT, R103, RZ, PT ;  /* 0x000000ff6700720c */ /* 0x000ff60003f05270 */
[----:B------:R-:W-:Y:S04]  /*7280*/  @P1 IMAD R110, R110, 0x2000, R97 ;  /* 0x000020006e6e1824 */ /* 0x000fe800078e0261 */
[----:B------:R-:W-:Y:S01]  /*7290*/  @P1 IMAD.IADD R5, R81, 0x1, R110 ;  /* 0x0000000151051824 */ /* 0x000fe200078e026e */
[----:B------:R-:W-:Y:S03]  /*72a0*/  @P1 IADD3 R2, PT, PT, R80, R110, RZ ;  /* 0x0000006e50021210 */ /* 0x000fe60007ffe0ff */
[----:B---3--:R-:W-:Y:S01]  /*72b0*/  @P1 IMAD.IADD R0, R96, 0x1, R5 ;  /* 0x0000000160001824 */ /* 0x008fe200078e0205 */
[----:B------:R-:W-:Y:S06]  /*72c0*/  @P0 BRA `(.L_x_120) ;  /* 0x00000000000c0947 */ /* 0x000fec0003800000 */
[----:B------:R-:W-:Y:S04]  /*72d0*/  SHF.L.U32 R4, R109, 0x1f, RZ ;  /* 0x0000001f6d047819 */ /* 0x000fe800000006ff */
[----:B------:R-:W3:Y:S02]  /*72e0*/  SYNCS.PHASECHK.TRANS64.TRYWAIT P0, [R3+URZ+0x40], R4 ;  /* 0x00004004030075a7 */ /* 0x000ee400080011ff */
[----:B---3--:R-:W-:Y:S05]  /*72f0*/  @!P0 BRA `(.L_x_121) ;  /* 0x0000001800908947 */ /* 0x008fea0003800000 */
.L_x_120:
[----:B------:R-:W-:Y:S05]  /*7300*/  BSYNC B0 ;  /* 0x0000000000007941 */ /* 0x000fea0003800000 */
.L_x_119:
[----:B------:R-:W-:Y:S11]  /*7310*/  ISETP.NE.AND P0, PT, R111, RZ, PT ;  /* 0x000000ff6f00720c */ /* 0x000ff60003f05270 */
[----:B------:R-:W-:Y:S02]  /*7320*/  @!UPT UIADD3 URZ, UPT, UPT, URZ, URZ, URZ ;  /* 0x000000fffffff290 */ /* 0x000fe4000fffe0ff */
[----:B------:R4:W1:Y:S04]  /*7330*/  @P0 LDS.128 R48, [R110] ;  /* 0x000000006e300984 */ /* 0x0008680000000c00 */
[----:B------:R4:W1:Y:S04]  /*7340*/  @P0 LDS.128 R64, [R2+0x20] ;  /* 0x0000200002400984 */ /* 0x0008680000000c00 */
[----:B------:R4:W1:Y:S04]  /*7350*/  @P0 LDS.128 R56, [R5+0x10] ;  /* 0x0000100005380984 */ /* 0x0008680000000c00 */
[----:B------:R4:W1:Y:S02]  /*7360*/  @P0 LDS.128 R72, [R0+0x10] ;  /* 0x0000100000480984 */ /* 0x0008640000000c00 */
.L_x_118:
[----:B------:R-:W-:Y:S05]  /*7370*/  BSYNC B1 ;  /* 0x0000000000017941 */ /* 0x000fea0003800000 */
.L_x_117:
[----:B---34-:R-:W-:Y:S05]  /*7380*/  VIADD R0, R39, 0x20 ;  /* 0x0000002027007836 */ /* 0x018fea0000000000 */
[----:B------:R-:W-:Y:S04]  /*7390*/  SHF.R.U32.HI R0, RZ, 0x15, R0 ;  /* 0x00000015ff007819 */ /* 0x000fe80000011600 */
[----:B------:R-:W-:Y:S11]  /*73a0*/  LOP3.LUT P0, RZ, R0, 0x3, R85, 0x48, !PT ;  /* 0x0000000300ff7812 */ /* 0x000ff60007804855 */
[----:B------:R-:W-:Y:S02]  /*73b0*/  @!UPT UIADD3 URZ, UPT, UPT, URZ, URZ, URZ ;  /* 0x000000fffffff290 */ /* 0x000fe4000fffe0ff */
[----:B------:R-:W-:Y:S05]  /*73c0*/  @!P0 BRA `(.L_x_122) ;  /* 0x0000000000408947 */ /* 0x000fea0003800000 */
[----:B------:R-:W3:Y:S01]  /*73d0*/  LDCU.64 UR8, c[0x4][0x70] ;  /* 0x01000e00ff0877ac */ /* 0x000ee20008000a00 */
[----:B------:R-:W-:Y:S01]  /*73e0*/  MOV R3, 0x0 ;  /* 0x0000000000037802 */ /* 0x000fe20000000f00 */
[----:B------:R-:W-:Y:S02]  /*73f0*/  HFMA2 R12, -RZ, RZ, 0, 5.9604644775390625e-08 ;  /* 0x00000001ff0c7431 */ /* 0x000fe400000001ff */
[----:B------:R-:W-:Y:S02]  /*7400*/  IMAD.MOV.U32 R8, RZ, RZ, 0x192 ;  /* 0x00000192ff087424 */ /* 0x000fe400078e00ff */
[----:B------:R-:W-:Y:S01]  /*7410*/  IMAD.MOV.U32 R13, RZ, RZ, RZ ;  /* 0x000000ffff0d7224 */ /* 0x000fe200078e00ff */
[----:B------:R-:W4:Y:S01]  /*7420*/  LDCU.64 UR6, c[0x4][0x78] ;  /* 0x01000f00ff0677ac */ /* 0x000f220008000a00 */
[----:B------:R-:W1:Y:S01]  /*7430*/  LDC.64 R2, c[0x4][R3] ;  /* 0x0100000003027b82 */ /* 0x000e620000000a00 */
[----:B------:R-:W5:Y:S01]  /*7440*/  LDCU.64 UR4, c[0x4][0x10] ;  /* 0x01000200ff0477ac */ /* 0x000f620008000a00 */
[----:B---3--:R-:W-:Y:S01]  /*7450*/  MOV R5, UR9 ;  /* 0x0000000900057c02 */ /* 0x008fe20008000f00 */
[----:B------:R-:W-:Y:S01]  /*7460*/  IMAD.U32 R4, RZ, RZ, UR8 ;  /* 0x00000008ff047e24 */ /* 0x000fe2000f8e00ff */
[----:B----4-:R-:W-:Y:S01]  /*7470*/  MOV R7, UR7 ;  /* 0x0000000700077c02 */ /* 0x010fe20008000f00 */
[----:B------:R-:W-:Y:S01]  /*7480*/  IMAD.U32 R6, RZ, RZ, UR6 ;  /* 0x00000006ff067e24 */ /* 0x000fe2000f8e00ff */
[----:B-----5:R-:W-:Y:S01]  /*7490*/  MOV R11, UR5 ;  /* 0x00000005000b7c02 */ /* 0x020fe20008000f00 */
[----:B------:R-:W-:Y:S02]  /*74a0*/  IMAD.U32 R10, RZ, RZ, UR4 ;  /* 0x00000004ff0a7e24 */ /* 0x000fe4000f8e00ff */
[----:B------:R-:W-:Y:S07]  /*74b0*/  LEPC R20, `(.L_x_122) ;  /* 0x000000001014794e */ /* 0x000fee0000000000 */
[----:B-12---:R-:W-:Y:S05]  /*74c0*/  CALL.ABS.NOINC R2 ;  /* 0x0000000002007343 */ /* 0x006fea0003c00000 */
.L_x_122:
[----:B------:R-:W-:Y:S01]  /*74d0*/  ISETP.NE.AND P0, PT, R98, RZ, PT ;  /* 0x000000ff6200720c */ /* 0x000fe20003f05270 */
[----:B------:R-:W-:Y:S05]  /*74e0*/  WARPSYNC.ALL ;  /* 0x0000000000007948 */ /* 0x000fea0003800000 */
[----:B------:R-:W-:Y:S01]  /*74f0*/  R2UR UR4, R39 ;  /* 0x00000000270472ca */ /* 0x000fe200000e0000 */
[----:B------:R-:W-:Y:S01]  /*7500*/  BSSY.RECONVERGENT B0, `(.L_x_123) ;  /* 0x0000090000007945 */ /* 0x000fe20003800200 */
[C---:B-1----:R-:W-:Y:S02]  /*7510*/  SHF.L.U32 R40, R48.reuse, 0x10, RZ ;  /* 0x0000001030287819 */ /* 0x042fe400000006ff */
[----:B------:R-:W-:Y:S02]  /*7520*/  LOP3.LUT R42, R48, 0xffff0000, RZ, 0xc0, !PT ;  /* 0xffff0000302a7812 */ /* 0x000fe400078ec0ff */
[C---:B------:R-:W-:Y:S02]  /*7530*/  SHF.L.U32 R43, R49.reuse, 0x10, RZ ;  /* 0x00000010312b7819 */ /* 0x040fe400000006ff */
[----:B------:R-:W-:Y:S02]  /*7540*/  LOP3.LUT R44, R49, 0xffff0000, RZ, 0xc0, !PT ;  /* 0xffff0000312c7812 */ /* 0x000fe400078ec0ff */
[C---:B------:R-:W-:Y:S02]  /*7550*/  SHF.L.U32 R45, R50.reuse, 0x10, RZ ;  /* 0x00000010322d7819 */ /* 0x040fe400000006ff */
[----:B--2---:R-:W-:Y:S01]  /*7560*/  LOP3.LUT R46, R50, 0xffff0000, RZ, 0xc0, !PT ;  /* 0xffff0000322e7812 */ /* 0x004fe200078ec0ff */
[----:B------:R-:W1:Y:S01]  /*7570*/  LDTM.x32 R4, tmem[UR4+0x20] ;  /* 0x00002004000479ee */ /* 0x000e6200082c0000 */
[C---:B------:R-:W-:Y:S01]  /*7580*/  SHF.L.U32 R47, R51.reuse, 0x10, RZ ;  /* 0x00000010332f7819 */ /* 0x040fe200000006ff */
[----:B------:R-:W-:Y:S01]  /*7590*/  USHF.L.U32 UR4, UR45, 0xd, URZ ;  /* 0x0000000d2d047899 */ /* 0x000fe200080006ff */
[----:B------:R-:W-:Y:S01]  /*75a0*/  LOP3.LUT R48, R51, 0xffff0000, RZ, 0xc0, !PT ;  /* 0xffff000033307812 */ /* 0x000fe200078ec0ff */
[----:B------:R-:W-:Y:S01]  /*75b0*/  NOP ;  /* 0x0000000000007918 */ /* 0x000fe20000000000 */
[C---:B------:R-:W-:Y:S02]  /*75c0*/  SHF.L.U32 R49, R56.reuse, 0x10, RZ ;  /* 0x0000001038317819 */ /* 0x040fe400000006ff */
[----:B------:R-:W-:Y:S02]  /*75d0*/  LOP3.LUT R51, R56, 0xffff0000, RZ, 0xc0, !PT ;  /* 0xffff000038337812 */ /* 0x000fe400078ec0ff */
[C---:B------:R-:W-:Y:S02]  /*75e0*/  SHF.L.U32 R50, R57.reuse, 0x10, RZ ;  /* 0x0000001039327819 */ /* 0x040fe400000006ff */
[----:B------:R-:W-:Y:S02]  /*75f0*/  LOP3.LUT R52, R57, 0xffff0000, RZ, 0xc0, !PT ;  /* 0xffff000039347812 */ /* 0x000fe400078ec0ff */
[----:B------:R-:W-:Y:S02]  /*7600*/  IADD3 R116, PT, PT, R97, UR4, RZ ;  /* 0x0000000461747c10 */ /* 0x000fe4000fffe0ff */
[C---:B------:R-:W-:Y:S02]  /*7610*/  SHF.L.U32 R53, R58.reuse, 0x10, RZ ;  /* 0x000000103a357819 */ /* 0x040fe400000006ff */
[----:B------:R-:W-:Y:S02]  /*7620*/  LOP3.LUT R54, R58, 0xffff0000, RZ, 0xc0, !PT ;  /* 0xffff00003a367812 */ /* 0x000fe400078ec0ff */
[----:B------:R-:W-:Y:S02]  /*7630*/  SHF.L.U32 R55, R59, 0x10, RZ ;  /* 0x000000103b377819 */ /* 0x000fe400000006ff */
[----:B------:R-:W-:Y:S02]  /*7640*/  IADD3 R89, PT, PT, R89, 0xc0, RZ ;  /* 0x000000c059597810 */ /* 0x000fe40007ffe0ff */
[----:B------:R-:W-:Y:S01]  /*7650*/  LOP3.LUT R56, R59, 0xffff0000, RZ, 0xc0, !PT ;  /* 0xffff00003b387812 */ /* 0x000fe200078ec0ff */
[C---:B-1----:R-:W-:Y:S01]  /*7660*/  FMUL R4, R38.reuse, R4 ;  /* 0x0000000426047220 */ /* 0x042fe20000400000 */
[----:B------:R-:W-:Y:S01]  /*7670*/  IADD3 R103, PT, PT, R81, R116, RZ ;  /* 0x0000007451677210 */ /* 0x000fe20007ffe0ff */
[----:B------:R-:W-:Y:S01]  /*7680*/  FMUL R5, R38, R5 ;  /* 0x0000000526057220 */ /* 0x000fe20000400000 */
[----:B------:R-:W-:Y:S01]  /*7690*/  SHF.L.U32 R57, R64, 0x10, RZ ;  /* 0x0000001040397819 */ /* 0x000fe200000006ff */
[----:B------:R-:W-:Y:S01]  /*76a0*/  FMUL R6, R38, R6 ;  /* 0x0000000626067220 */ /* 0x000fe20000400000 */
[----:B------:R-:W-:Y:S01]  /*76b0*/  IADD3 R116, PT, PT, R80, R116, RZ ;  /* 0x0000007450747210 */ /* 0x000fe20007ffe0ff */
[----:B------:R-:W-:Y:S01]  /*76c0*/  FMUL R7, R38, R7 ;  /* 0x0000000726077220 */ /* 0x000fe20000400000 */
[----:B------:R-:W-:Y:S01]  /*76d0*/  LOP3.LUT R58, R64, 0xffff0000, RZ, 0xc0, !PT ;  /* 0xffff0000403a7812 */ /* 0x000fe200078ec0ff */
[----:B------:R-:W-:Y:S01]  /*76e0*/  FFMA R4, R41, R40, R4 ;  /* 0x0000002829047223 */ /* 0x000fe20000000004 */
[----:B------:R-:W-:Y:S01]  /*76f0*/  SHF.L.U32 R59, R65, 0x10, RZ ;  /* 0x00000010413b7819 */ /* 0x000fe200000006ff */
[C---:B------:R-:W-:Y:S01]  /*7700*/  FMUL R8, R38.reuse, R8 ;  /* 0x0000000826087220 */ /* 0x040fe20000400000 */
[----:B------:R-:W-:Y:S01]  /*7710*/  LOP3.LUT R89, R89, 0xfefffff8, RZ, 0xc0, !PT ;  /* 0xfefffff859597812 */ /* 0x000fe200078ec0ff */
[----:B------:R-:W-:Y:S01]  /*7720*/  FFMA R5, R41, R42, R5 ;  /* 0x0000002a29057223 */ /* 0x000fe20000000005 */
[----:B------:R-:W-:Y:S01]  /*7730*/  LOP3.LUT R60, R65, 0xffff0000, RZ, 0xc0, !PT ;  /* 0xffff0000413c7812 */ /* 0x000fe200078ec0ff */
[----:B------:R-:W-:Y:S01]  /*7740*/  FMUL R9, R38, R9 ;  /* 0x0000000926097220 */ /* 0x000fe20000400000 */
[----:B------:R-:W-:Y:S01]  /*7750*/  SHF.L.U32 R61, R66, 0x10, RZ ;  /* 0x00000010423d7819 */ /* 0x000fe200000006ff */
[----:B------:R1:W-:Y:S01]  /*7760*/  SYNCS.ARRIVE.TRANS64.RED.A1T0 RZ, [R89+URZ], RZ ;  /* 0x000000ff59ff79a7 */ /* 0x0003e200081004ff */
[----:B------:R-:W-:Y:S01]  /*7770*/  F2FP.BF16.F32.PACK_AB R80, R5, R4 ;  /* 0x000000040550723e */ /* 0x000fe200000010ff */
[C---:B------:R-:W-:Y:S01]  /*7780*/  FFMA R6, R41.reuse, R43, R6 ;  /* 0x0000002b29067223 */ /* 0x040fe20000000006 */
[----:B------:R-:W-:Y:S01]  /*7790*/  IADD3 R117, PT, PT, R96, R103, RZ ;  /* 0x0000006760757210 */ /* 0x000fe20007ffe0ff */
[C---:B------:R-:W-:Y:S01]  /*77a0*/  FFMA R7, R41.reuse, R44, R7 ;  /* 0x0000002c29077223 */ /* 0x040fe20000000007 */
[C---:B------:R-:W-:Y:S01]  /*77b0*/  FFMA R8, R41.reuse, R45, R8 ;  /* 0x0000002d29087223 */ /* 0x040fe20000000008 */
[----:B------:R-:W-:Y:S01]  /*77c0*/  FFMA R9, R41, R46, R9 ;  /* 0x0000002e29097223 */ /* 0x000fe20000000009 */
[----:B------:R-:W-:Y:S01]  /*77d0*/  FMUL R10, R38, R10 ;  /* 0x0000000a260a7220 */ /* 0x000fe20000400000 */
[----:B------:R-:W-:Y:S01]  /*77e0*/  LOP3.LUT R62, R66, 0xffff0000, RZ, 0xc0, !PT ;  /* 0xffff0000423e7812 */ /* 0x000fe200078ec0ff */
[C---:B------:R-:W-:Y:S01]  /*77f0*/  FMUL R11, R38.reuse, R11 ;  /* 0x0000000b260b7220 */ /* 0x040fe20000400000 */
[----:B------:R-:W-:Y:S01]  /*7800*/  F2FP.BF16.F32.PACK_AB R81, R7, R6 ;  /* 0x000000060751723e */ /* 0x000fe200000010ff */
[----:B------:R-:W-:Y:S01]  /*7810*/  FFMA R10, R41, R47, R10 ;  /* 0x0000002f290a7223 */ /* 0x000fe2000000000a */
[----:B------:R-:W-:Y:S01]  /*7820*/  F2FP.BF16.F32.PACK_AB R82, R9, R8 ;  /* 0x000000080952723e */ /* 0x000fe200000010ff */
[----:B------:R-:W-:Y:S01]  /*7830*/  FFMA R11, R41, R48, R11 ;  /* 0x00000030290b7223 */ /* 0x000fe2000000000b */
[C---:B------:R-:W-:Y:S01]  /*7840*/  FMUL R0, R38.reuse, R12 ;  /* 0x0000000c26007220 */ /* 0x040fe20000400000 */
[C---:B------:R-:W-:Y:S01]  /*7850*/  FMUL R2, R38.reuse, R13 ;  /* 0x0000000d26027220 */ /* 0x040fe20000400000 */
[C---:B------:R-:W-:Y:S01]  /*7860*/  FMUL R3, R38.reuse, R14 ;  /* 0x0000000e26037220 */ /* 0x040fe20000400000 */
[----:B------:R-:W-:Y:S01]  /*7870*/  SHF.L.U32 R63, R67, 0x10, RZ ;  /* 0x00000010433f7819 */ /* 0x000fe200000006ff */
[----:B------:R-:W-:Y:S01]  /*7880*/  FFMA R0, R41, R49, R0 ;  /* 0x0000003129007223 */ /* 0x000fe20000000000 */
[----:B------:R-:W-:Y:S01]  /*7890*/  F2FP.BF16.F32.PACK_AB R83, R11, R10 ;  /* 0x0000000a0b53723e */ /* 0x000fe200000010ff */
[----:B------:R-:W-:Y:S01]  /*78a0*/  FFMA R2, R41, R51, R2 ;  /* 0x0000003329027223 */ /* 0x000fe20000000002 */
[C---:B------:R-:W-:Y:S01]  /*78b0*/  FMUL R15, R38.reuse, R15 ;  /* 0x0000000f260f7220 */ /* 0x040fe20000400000 */
[C---:B------:R-:W-:Y:S01]  /*78c0*/  FMUL R12, R38.reuse, R16 ;  /* 0x00000010260c7220 */ /* 0x040fe20000400000 */
[----:B------:R-:W-:Y:S01]  /*78d0*/  FMUL R13, R38, R17 ;  /* 0x00000011260d7220 */ /* 0x000fe20000400000 */
[----:B------:R1:W-:Y:S01]  /*78e0*/  STS.128 [R97+UR4], R80 ;  /* 0x0000005061007988 */ /* 0x0003e20008000c04 */
[----:B------:R-:W-:Y:S01]  /*78f0*/  LOP3.LUT R64, R67, 0xffff0000, RZ, 0xc0, !PT ;  /* 0xffff000043407812 */ /* 0x000fe200078ec0ff */
[C---:B------:R-:W-:Y:S01]  /*7900*/  FFMA R3, R41.reuse, R50, R3 ;  /* 0x0000003229037223 */ /* 0x040fe20000000003 */
[----:B------:R-:W-:Y:S01]  /*7910*/  SHF.L.U32 R65, R72, 0x10, RZ ;  /* 0x0000001048417819 */ /* 0x000fe200000006ff */
[C---:B------:R-:W-:Y:S01]  /*7920*/  FFMA R15, R41.reuse, R52, R15 ;  /* 0x00000034290f7223 */ /* 0x040fe2000000000f */
[----:B------:R-:W-:Y:S01]  /*7930*/  F2FP.BF16.F32.PACK_AB R104, R2, R0 ;  /* 0x000000000268723e */ /* 0x000fe200000010ff */
[C---:B------:R-:W-:Y:S01]  /*7940*/  FFMA R12, R41.reuse, R53, R12 ;  /* 0x00000035290c7223 */ /* 0x040fe2000000000c */
[C---:B------:R-:W-:Y:S01]  /*7950*/  FFMA R13, R41.reuse, R54, R13 ;  /* 0x00000036290d7223 */ /* 0x040fe2000000000d */
[C---:B------:R-:W-:Y:S01]  /*7960*/  FMUL R14, R38.reuse, R18 ;  /* 0x00000012260e7220 */ /* 0x040fe20000400000 */
[C---:B------:R-:W-:Y:S01]  /*7970*/  FMUL R19, R38.reuse, R19 ;  /* 0x0000001326137220 */ /* 0x040fe20000400000 */
[C---:B------:R-:W-:Y:S01]  /*7980*/  FMUL R16, R38.reuse, R20 ;  /* 0x0000001426107220 */ /* 0x040fe20000400000 */
[C---:B------:R-:W-:Y:S01]  /*7990*/  FMUL R17, R38.reuse, R21 ;  /* 0x0000001526117220 */ /* 0x040fe20000400000 */
[C---:B------:R-:W-:Y:S01]  /*79a0*/  FFMA R14, R41.reuse, R55, R14 ;  /* 0x00000037290e7223 */ /* 0x040fe2000000000e */
        /* <DEDUP_REMOVED lines=9> */
[----:B------:R-:W-:Y:S01]  /*7a40*/  FFMA R23, R41, R60, R23 ;  /* 0x0000003c29177223 */ /* 0x000fe20000000017 */
[C---:B------:R-:W-:Y:S01]  /*7a50*/  FMUL R27, R38.reuse, R27 ;  /* 0x0000001b261b7220 */ /* 0x040fe20000400000 */
[----:B------:R-:W-:Y:S01]  /*7a60*/  F2FP.BF16.F32.PACK_AB R105, R15, R3 ;  /* 0x000000030f69723e */ /* 0x000fe200000010ff */
[----:B------:R-:W-:Y:S01]  /*7a70*/  FFMA R20, R41, R61, R20 ;  /* 0x0000003d29147223 */ /* 0x000fe20000000014 */
[----:B------:R-:W-:Y:S01]  /*7a80*/  F2FP.BF16.F32.PACK_AB R106, R13, R12 ;  /* 0x0000000c0d6a723e */ /* 0x000fe200000010ff */
[----:B------:R-:W-:Y:S01]  /*7a90*/  FMUL R24, R38, R28 ;  /* 0x0000001c26187220 */ /* 0x000fe20000400000 */
[----:B------:R-:W-:Y:S01]  /*7aa0*/  F2FP.BF16.F32.PACK_AB R107, R19, R14 ;  /* 0x0000000e136b723e */ /* 0x000fe200000010ff */
[----:B------:R-:W-:Y:S01]  /*7ab0*/  FFMA R21, R41, R62, R21 ;  /* 0x0000003e29157223 */ /* 0x000fe20000000015 */
[----:B------:R-:W-:Y:S01]  /*7ac0*/  LOP3.LUT R66, R72, 0xffff0000, RZ, 0xc0, !PT ;  /* 0xffff000048427812 */ /* 0x000fe200078ec0ff */
[C---:B------:R-:W-:Y:S01]  /*7ad0*/  FMUL R25, R38.reuse, R29 ;  /* 0x0000001d26197220 */ /* 0x040fe20000400000 */
[----:B------:R-:W-:Y:S01]  /*7ae0*/  SHF.L.U32 R67, R73, 0x10, RZ ;  /* 0x0000001049437819 */ /* 0x000fe200000006ff */
[----:B------:R1:W-:Y:S01]  /*7af0*/  STS.128 [R103+0x10], R104 ;  /* 0x0000106867007388 */ /* 0x0003e20000000c00 */
[----:B------:R-:W-:Y:S01]  /*7b00*/  FFMA R22, R41, R63, R22 ;  /* 0x0000003f29167223 */ /* 0x000fe20000000016 */
[----:B------:R-:W-:Y:S01]  /*7b10*/  LOP3.LUT R68, R73, 0xffff0000, RZ, 0xc0, !PT ;  /* 0xffff000049447812 */ /* 0x000fe200078ec0ff */
[----:B------:R-:W-:Y:S01]  /*7b20*/  FMUL R26, R38, R30 ;  /* 0x0000001e261a7220 */ /* 0x000fe20000400000 */
[C---:B------:R-:W-:Y:S01]  /*7b30*/  FFMA R27, R41.reuse, R64, R27 ;  /* 0x00000040291b7223 */ /* 0x040fe2000000001b */
[----:B------:R-:W-:Y:S01]  /*7b40*/  SHF.L.U32 R69, R74, 0x10, RZ ;  /* 0x000000104a457819 */ /* 0x000fe200000006ff */
[----:B------:R-:W-:Y:S01]  /*7b50*/  FMUL R31, R38, R31 ;  /* 0x0000001f261f7220 */ /* 0x000fe20000400000 */
[C---:B------:R-:W-:Y:S01]  /*7b60*/  FFMA R24, R41.reuse, R65, R24 ;  /* 0x0000004129187223 */ /* 0x040fe20000000018 */
[----:B------:R-:W-:Y:S01]  /*7b70*/  LOP3.LUT R70, R74, 0xffff0000, RZ, 0xc0, !PT ;  /* 0xffff00004a467812 */ /* 0x000fe200078ec0ff */
[C---:B------:R-:W-:Y:S01]  /*7b80*/  FMUL R28, R38.reuse, R32 ;  /* 0x00000020261c7220 */ /* 0x040fe20000400000 */
[----:B------:R-:W-:Y:S01]  /*7b90*/  FFMA R25, R41, R66, R25 ;  /* 0x0000004229197223 */ /* 0x000fe20000000019 */
[----:B------:R-:W-:Y:S01]  /*7ba0*/  SHF.L.U32 R71, R75, 0x10, RZ ;  /* 0x000000104b477819 */ /* 0x000fe200000006ff */
[C---:B------:R-:W-:Y:S01]  /*7bb0*/  FMUL R29, R38.reuse, R33 ;  /* 0x00000021261d7220 */ /* 0x040fe20000400000 */
[----:B------:R-:W-:Y:S01]  /*7bc0*/  FFMA R26, R41, R67, R26 ;  /* 0x00000043291a7223 */ /* 0x000fe2000000001a */
[----:B------:R-:W-:Y:S01]  /*7bd0*/  LOP3.LUT R72, R75, 0xffff0000, RZ, 0xc0, !PT ;  /* 0xffff00004b487812 */ /* 0x000fe200078ec0ff */
        /* <DEDUP_REMOVED lines=8> */
[----:B------:R-:W-:Y:S01]  /*7c60*/  FFMA R30, R41, R71, R30 ;  /* 0x00000047291e7223 */ /* 0x000fe2000000001e */
[----:B------:R-:W-:Y:S01]  /*7c70*/  F2FP.BF16.F32.PACK_AB R111, R27, R22 ;  /* 0x000000161b6f723e */ /* 0x000fe200000010ff */
[----:B------:R-:W-:Y:S01]  /*7c80*/  FFMA R35, R41, R72, R35 ;  /* 0x0000004829237223 */ /* 0x000fe20000000023 */
[----:B------:R-:W-:Y:S02]  /*7c90*/  F2FP.BF16.F32.PACK_AB R112, R25, R24 ;  /* 0x000000181970723e */ /* 0x000fe400000010ff */
[----:B------:R-:W-:Y:S01]  /*7ca0*/  F2FP.BF16.F32.PACK_AB R113, R31, R26 ;  /* 0x0000001a1f71723e */ /* 0x000fe200000010ff */
[----:B------:R1:W-:Y:S01]  /*7cb0*/  STS.128 [R116+0x20], R108 ;  /* 0x0000206c74007388 */ /* 0x0003e20000000c00 */
        /* <DEDUP_REMOVED lines=8> */
[----:B--2---:R-:W2:Y:S02]  /*7d40*/  FENCE.VIEW.ASYNC.S ;  /* 0x00000000000073c6 */ /* 0x004ea40000000000 */
[----:B--2---:R-:W-:Y:S06]  /*7d50*/  BAR.SYNC.DEFER_BLOCKING 0x1, 0x80 ;  /* 0x0042000000007b1d */ /* 0x004fec0000010000 */
[----:B------:R-:W-:Y:S05]  /*7d60*/  @P0 BRA `(.L_x_124) ;  /* 0x0000000000240947 */ /* 0x000fea0003800000 */
[----:B------:R-:W2:Y:S01]  /*7d70*/  LDCU.64 UR10, c[0x0][0x348] ;  /* 0x00006900ff0a77ac */ /* 0x000ea20008000a00 */
[----:B------:R-:W-:Y:S02]  /*7d80*/  UIADD3 UR9, UPT, UPT, UR49, 0x20, URZ ;  /* 0x0000002031097890 */ /* 0x000fe4000fffe0ff */
[----:B------:R-:W-:Y:S02]  /*7d90*/  UIADD3 UR8, UPT, UPT, UR47, 0x200, UR4 ;  /* 0x000002002f087890 */ /* 0x000fe4000fffe004 */
[----:B--2---:R-:W-:Y:S03]  /*7da0*/  UIADD3 UR6, UP0, UPT, UR10, 0x680, URZ ;  /* 0x000006800a067890 */ /* 0x004fe6000ff1e0ff */
[----:B------:R-:W-:Y:S01]  /*7db0*/  UMOV UR10, UR50 ;  /* 0x00000032000a7c82 */ /* 0x000fe20008000000 */
[----:B------:R-:W-:Y:S03]  /*7dc0*/  UIADD3.X UR7, UPT, UPT, URZ, UR11, URZ, UP0, !UPT ;  /* 0x0000000bff077290 */ /* 0x000fe600087fe4ff */
[----:B------:R-:W-:Y:S06]  /*7dd0*/  UMOV UR11, UR36 ;  /* 0x00000024000b7c82 */ /* 0x000fec0008000000 */
[----:B------:R2:W-:Y:S02]  /*7de0*/  UTMASTG.3D [UR8], [UR6] ;  /* 0x00000008060073b5 */ /* 0x0005e40008010000 */
[----:B--2---:R0:W-:Y:S02]  /*7df0*/  UTMACMDFLUSH ;  /* 0x00000000000079b7 */ /* 0x0041e40000000000 */
.L_x_124:
[----:B------:R-:W-:Y:S05]  /*7e00*/  BSYNC.RECONVERGENT B0 ;  /* 0x0000000000007941 */ /* 0x000fea0003800200 */
.L_x_123:
[----:B------:R-:W-:Y:S01]  /*7e10*/  UIADD3 UR4, UPT, UPT, UR45, 0x1, URZ ;  /* 0x000000012d047890 */ /* 0x000fe2000fffe0ff */
[----:B------:R-:W-:Y:S03]  /*7e20*/  BSSY.RECONVERGENT B0, `(.L_x_125) ;  /* 0x0000008000007945 */ /* 0x000fe60003800200 */
[----:B------:R-:W-:Y:S04]  /*7e30*/  UISETP.NE.AND UP0, UPT, UR4, 0x3, UPT ;  /* 0x000000030400788c */ /* 0x000fe8000bf05270 */
[----:B------:R-:W-:Y:S02]  /*7e40*/  UISETP.EQ.XOR UP1, UPT, UR44, 0x3, !UP0 ;  /* 0x000000032c00788c */ /* 0x000fe4000c722a70 */
[----:B------:R-:W-:Y:S02]  /*7e50*/  USEL UR46, UR4, URZ, UP0 ;  /* 0x000000ff042e7287 */ /* 0x000fe40008000000 */
[----:B------:R-:W-:Y:S04]  /*7e60*/  USEL UR5, URZ, 0x1, !UP1 ;  /* 0x00000001ff057887 */ /* 0x000fe8000c800000 */
[----:B------:R-:W-:Y:S01]  /*7e70*/  ULOP3.LUT UR54, UR54, UR5, URZ, 0x3c, !UPT ;  /* 0x0000000536367292 */ /* 0x000fe2000f8e3cff */
[----:B------:R-:W-:Y:S11]  /*7e80*/  @P0 BRA `(.L_x_126) ;  /* 0x0000000000040947 */ /* 0x000ff60003800000 */
[----:B------:R-:W-:Y:S04]  /*7e90*/  DEPBAR.LE SB0, 0x1 ;  /* 0x000080400000791a */ /* 0x000fe80000000000 */
.L_x_126:
[----:B------:R-:W-:Y:S05]  /*7ea0*/  BSYNC.RECONVERGENT B0 ;  /* 0x0000000000007941 */ /* 0x000fea0003800200 */
.L_x_125:
[----:B------:R-:W-:Y:S01]  /*7eb0*/  BAR.SYNC.DEFER_BLOCKING 0x1, 0x80 ;  /* 0x0042000000007b1d */ /* 0x000fe20000010000 */
[----:B------:R-:W-:Y:S01]  /*7ec0*/  UISETP.NE.AND UP0, UPT, UR53, -0x2, UPT ;  /* 0xfffffffe3500788c */ /* 0x000fe2000bf05270 */
[----:B------:R-:W-:Y:S08]  /*7ed0*/  IADD3 R0, PT, PT, R36, 0x1, RZ ;  /* 0x0000000124007810 */ /* 0x000ff00007ffe0ff */
[----:B------:R-:W-:Y:S05]  /*7ee0*/  BRA.U !UP0, `(.L_x_127) ;  /* 0x0000000108287547 */ /* 0x000fea000b800000 */
[----:B------:R-:W2:Y:S01]  /*7ef0*/  S2R R2, SR_CgaCtaId ;  /* 0x0000000000027919 */ /* 0x000ea20000008800 */
[----:B------:R-:W-:Y:S01]  /*7f00*/  ISETP.NE.AND P0, PT, R102, RZ, PT ;  /* 0x000000ff6600720c */ /* 0x000fe20003f05270 */
[----:B------:R-:W-:Y:S01]  /*7f10*/  IMAD.U32 R3, RZ, RZ, UR52 ;  /* 0x00000034ff037e24 */ /* 0x000fe2000f8e00ff */
[----:B------:R-:W-:Y:S04]  /*7f20*/  UIADD3 UR4, UPT, UPT, UR52, 0x1, URZ ;  /* 0x0000000134047890 */ /* 0x000fe8000fffe0ff */
[----:B------:R-:W-:Y:S04]  /*7f30*/  UISETP.NE.AND UP0, UPT, UR4, 0x3, UPT ;  /* 0x000000030400788c */ /* 0x000fe8000bf05270 */
[----:B------:R-:W-:Y:S03]  /*7f40*/  USEL UR52, UR4, URZ, UP0 ;  /* 0x000000ff04347287 */ /* 0x000fe60008000000 */
[----:B------:R-:W-:Y:S05]  /*7f50*/  @P0 LEA R3, R3, UR47, 0x3 ;  /* 0x0000002f03030c11 */ /* 0x000fea000f8e18ff */
[----:B------:R-:W-:Y:S05]  /*7f60*/  @P0 VIADD R3, R3, 0x58 ;  /* 0x0000005803030836 */ /* 0x000fea0000000000 */
[----:B--2---:R-:W-:Y:S04]  /*7f70*/  @P0 PRMT R2, R2, 0x654, R3 ;  /* 0x0000065402020816 */ /* 0x004fe80000000003 */
[----:B------:R2:W-:Y:S03]  /*7f80*/  @P0 SYNCS.ARRIVE.TRANS64.RED.A1T0 RZ, [R2+URZ], RZ ;  /* 0x000000ff02ff09a7 */ /* 0x0005e600081004ff */
.L_x_127:
[----:B------:R-:W-:Y:S01]  /*7f90*/  R2UR UR6, R101 ;  /* 0x00000000650672ca */ /* 0x000fe200000e0000 */
[----:B------:R-:W-:Y:S01]  /*7fa0*/  UIADD3 UR53, UPT, UPT, UR53, 0x2, URZ ;  /* 0x0000000235357890 */ /* 0x000fe2000fffe0ff */
[----:B------:R-:W-:Y:S01]  /*7fb0*/  R2UR UR5, R86 ;  /* 0x00000000560572ca */ /* 0x000fe200000e0000 */
[----:B------:R-:W-:Y:S01]  /*7fc0*/  UMOV UR36, UR63 ;  /* 0x0000003f00247c82 */ /* 0x000fe20008000000 */
[----:B------:R-:W-:Y:S02]  /*7fd0*/  R2UR UR4, R87 ;  /* 0x00000000570472ca */ /* 0x000fe400000e0000 */
[----:B------:R-:W-:Y:S02]  /*7fe0*/  ISETP.NE.AND P0, PT, R91, 0x2, PT ;  /* 0x000000025b00780c */ /* 0x000fe40003f05270 */
[----:B------:R-:W-:Y:S02]  /*7ff0*/  ISETP.NE.AND P1, PT, R0, 0x4, PT ;  /* 0x000000040000780c */ /* 0x000fe40003f25270 */
[----:B------:R-:W-:Y:S02]  /*8000*/  SEL R3, RZ, 0x1, P0 ;  /* 0x00000001ff037807 */ /* 0x000fe40000000000 */
[----:B--2---:R-:W-:Y:S01]  /*8010*/  SEL R2, RZ, 0x1, P1 ;  /* 0x00000001ff027807 */ /* 0x004fe20000800000 */
[----:B------:R-:W-:Y:S01]  /*8020*/  UISETP.NE.AND UP0, UPT, UR6, URZ, UPT ;  /* 0x000000ff0600728c */ /* 0x000fe2000bf05270 */
[----:B------:R-:W-:Y:S01]  /*8030*/  LOP3.LUT R94, R94, R3, RZ, 0x3c, !PT ;  /* 0x000000035e5e7212 */ /* 0x000fe200078e3cff */
[----:B------:R-:W-:Y:S01]  /*8040*/  UIADD3 UR32, UPT, UPT, UR37, UR5, URZ ;  /* 0x0000000525207290 */ /* 0x000fe2000fffe0ff */
[----:B------:R-:W-:Y:S01]  /*8050*/  LOP3.LUT R95, R95, R2, RZ, 0x3c, !PT ;  /* 0x000000025f5f7212 */ /* 0x000fe200078e3cff */
[----:B------:R-:W-:Y:S01]  /*8060*/  UIADD3 UR25, UPT, UPT, UR38, UR4, URZ ;  /* 0x0000000426197290 */ /* 0x000fe2000fffe0ff */
[----:B------:R-:W-:Y:S02]  /*8070*/  SEL R91, R91, RZ, P0 ;  /* 0x000000ff5b5b7207 */ /* 0x000fe40000000000 */
[----:B------:R-:W-:Y:S02]  /*8080*/  SEL R36, R0, RZ, P1 ;  /* 0x000000ff00247207 */ /* 0x000fe40000800000 */
[----:B------:R-:W-:Y:S07]  /*8090*/  BRA.U UP0, `(.L_x_128) ;  /* 0xffffffd500887547 */ /* 0x000fee000b83ffff */
[----:B------:R-:W-:-:S13]  /*80a0*/  R2UR UR4, R88 ;  /* 0x00000000580472ca */ /* 0x000fda00000e0000 */
[----:B------:R-:W-:-:S09]  /*80b0*/  UISETP.NE.AND UP0, UPT, UR4, URZ, UPT ;  /* 0x000000ff0400728c */ /* 0x000fd2000bf05270 */
[----:B------:R-:W-:Y:S05]  /*80c0*/  BRA.U !UP0, `(.L_x_129) ;  /* 0x0000000108487547 */ /* 0x000fea000b800000 */
[----:B------:R-:W2:Y:S02]  /*80d0*/  LDCU.64 UR4, c[0x0][0x890] ;  /* 0x00011200ff0477ac */ /* 0x000ea40008000a00 */
[----:B--2---:R-:W-:-:S04]  /*80e0*/  UISETP.NE.U32.AND UP0, UPT, UR4, URZ, UPT ;  /* 0x000000ff0400728c */ /* 0x004fc8000bf05070 */
[----:B------:R-:W-:-:S09]  /*80f0*/  UISETP.NE.AND.EX UP0, UPT, UR5, URZ, UPT, UP0 ;  /* 0x000000ff0500728c */ /* 0x000fd2000bf05300 */
[----:B------:R-:W-:Y:S05]  /*8100*/  BRA.U UP0, `(.L_x_130) ;  /* 0x00000001000c7547 */ /* 0x000fea000b800000 */
[----:B------:R-:W-:-:S13]  /*8110*/  FSETP.NEU.AND P0, PT, R41, RZ, PT ;  /* 0x000000ff2900720b */ /* 0x000fda0003f0d000 */
[----:B------:R-:W-:Y:S05]  /*8120*/  @!P0 EXIT ;  /* 0x000000000000894d */ /* 0x000fea0003800000 */
[----:B------:R-:W-:Y:S05]  /*8130*/  BRA `(.L_x_129) ;  /* 0x00000000002c7947 */ /* 0x000fea0003800000 */
.L_x_130:
[----:B------:R-:W-:Y:S01]  /*8140*/  ISETP.NE.AND P0, PT, R90, RZ, PT ;  /* 0x000000ff5a00720c */ /* 0x000fe20003f05270 */
[----:B------:R-:W-:-:S12]  /*8150*/  BSSY.RECONVERGENT B0, `(.L_x_129) ;  /* 0x0000009000007945 */ /* 0x000fd80003800200 */
[----:B------:R-:W-:Y:S05]  /*8160*/  @P0 BRA `(.L_x_131) ;  /* 0x0000000000140947 */ /* 0x000fea0003800000 */
[----:B------:R-:W2:Y:S02]  /*8170*/  LDCU.64 UR4, c[0x0][0x888] ;  /* 0x00011100ff0477ac */ /* 0x000ea40008000a00 */
[----:B--2---:R-:W-:-:S04]  /*8180*/  ISETP.NE.U32.AND P0, PT, RZ, UR4, PT ;  /* 0x00000004ff007c0c */ /* 0x004fc8000bf05070 */
[----:B------:R-:W-:-:S13]  /*8190*/  ISETP.NE.AND.EX P0, PT, RZ, UR5, PT, P0 ;  /* 0x00000005ff007c0c */ /* 0x000fda000bf05300 */
[----:B------:R-:W-:Y:S05]  /*81a0*/  @!P0 EXIT ;  /* 0x000000000000894d */ /* 0x000fea0003800000 */
[----:B------:R-:W-:Y:S05]  /*81b0*/  BRA `(.L_x_132) ;  /* 0x0000000000087947 */ /* 0x000fea0003800000 */
.L_x_131:
[----:B------:R-:W-:-:S13]  /*81c0*/  FSETP.NEU.AND P0, PT, R41, RZ, PT ;  /* 0x000000ff2900720b */ /* 0x000fda0003f0d000 */
[----:B------:R-:W-:Y:S05]  /*81d0*/  @!P0 EXIT ;  /* 0x000000000000894d */ /* 0x000fea0003800000 */
.L_x_132:
[----:B------:R-:W-:Y:S05]  /*81e0*/  BSYNC.RECONVERGENT B0 ;  /* 0x0000000000007941 */ /* 0x000fea0003800200 */
.L_x_129:
[----:B------:R-:W2:Y:S01]  /*81f0*/  S2UR UR5, SR_CgaCtaId ;  /* 0x00000000000579c3 */ /* 0x000ea20000008800 */
[----:B------:R-:W-:Y:S01]  /*8200*/  ULEA UR4, UR52, UR47, 0x3 ;  /* 0x0000002f34047291 */ /* 0x000fe2000f8e18ff */
[----:B------:R-:W-:-:S04]  /*8210*/  DEPBAR.LE SB0, 0x0 ;  /* 0x000080000000791a */ /* 0x000fc80000000000 */
[----:B------:R-:W-:-:S04]  /*8220*/  UIADD3 UR4, UPT, UPT, UR4, 0x58, URZ ;  /* 0x0000005804047890 */ /* 0x000fc8000fffe0ff */
[----:B--2---:R-:W-:-:S09]  /*8230*/  UPRMT UR4, UR5, 0x654, UR4 ;  /* 0x0000065405047896 */ /* 0x004fd20008000004 */
[----:B------:R-:W-:Y:S01]  /*8240*/  SYNCS.ARRIVE.TRANS64.RED.A1T0 RZ, [UR4], RZ ;  /* 0x000000ffffff79a7 */ /* 0x000fe20008100404 */
[----:B------:R-:W-:Y:S05]  /*8250*/  EXIT ;  /* 0x000000000000794d */ /* 0x000fea0003800000 */
.L_x_24:
[----:B-1----:R1:W2:Y:S02]  /*8260*/  SYNCS.PHASECHK.TRANS64.TRYWAIT P0, [R0+URZ+0xf0], R3 ;  /* 0x0000f003000075a7 */ /* 0x0022a400080011ff */
[----:B--2---:R-:W-:Y:S05]  /*8270*/  @!P0 NANOSLEEP.SYNCS 0x989680 ;  /* 0x009896800000895d */ /* 0x004fea0003900000 */
[----:B------:R-:W2:Y:S02]  /*8280*/  @!P0 SYNCS.PHASECHK.TRANS64 P0, [R0+URZ+0xf0], R3 ;  /* 0x0000f003000085a7 */ /* 0x000ea400080010ff */
[----:B--2---:R-:W-:Y:S05]  /*8290*/  @!P0 BRA `(.L_x_24) ;  /* 0xfffffffc00f08947 */ /* 0x004fea000383ffff */
[----:B------:R-:W-:Y:S05]  /*82a0*/  BRA `(.L_x_133) ;  /* 0xffffff98000c7947 */ /* 0x000fea000383ffff */
.L_x_27:
[----:B-1----:R-:W-:-:S07]  /*82b0*/  MOV R0, UR33 ;  /* 0x0000002100007c02 */ /* 0x002fce0008000f00 */
.L_x_134:
[----:B-1----:R1:W2:Y:S02]  /*82c0*/  SYNCS.PHASECHK.TRANS64.TRYWAIT P0, [R0+URZ+0x20], R3 ;  /* 0x00002003000075a7 */ /* 0x0022a400080011ff */
[----:B--2---:R-:W-:Y:S05]  /*82d0*/  @!P0 NANOSLEEP.SYNCS 0x989680 ;  /* 0x009896800000895d */ /* 0x004fea0003900000 */
[----:B------:R-:W2:Y:S02]  /*82e0*/  @!P0 SYNCS.PHASECHK.TRANS64 P0, [R0+URZ+0x20], R3 ;  /* 0x00002003000085a7 */ /* 0x000ea400080010ff */
[----:B--2---:R-:W-:Y:S05]  /*82f0*/  @!P0 BRA `(.L_x_134) ;  /* 0xfffffffc00f08947 */ /* 0x004fea000383ffff */
[----:B------:R-:W-:Y:S05]  /*8300*/  BRA `(.L_x_26) ;  /* 0xffffff98005c7947 */ /* 0x000fea000383ffff */
.L_x_34:
[----:B-1----:R-:W-:-:S07]  /*8310*/  MOV R0, UR17 ;  /* 0x0000001100007c02 */ /* 0x002fce0008000f00 */
.L_x_135:
[----:B-1----:R1:W2:Y:S02]  /*8320*/  SYNCS.PHASECHK.TRANS64.TRYWAIT P0, [R0+URZ+0x20], R3 ;  /* 0x00002003000075a7 */ /* 0x0022a400080011ff */
[----:B--2---:R-:W-:Y:S05]  /*8330*/  @!P0 NANOSLEEP.SYNCS 0x989680 ;  /* 0x009896800000895d */ /* 0x004fea0003900000 */
[----:B------:R-:W2:Y:S02]  /*8340*/  @!P0 SYNCS.PHASECHK.TRANS64 P0, [R0+URZ+0x20], R3 ;  /* 0x00002003000085a7 */ /* 0x000ea400080010ff */
[----:B--2---:R-:W-:Y:S05]  /*8350*/  @!P0 BRA `(.L_x_135) ;  /* 0xfffffffc00f08947 */ /* 0x004fea000383ffff */
[----:B------:R-:W-:Y:S05]  /*8360*/  BRA `(.L_x_33) ;  /* 0xffffff9c00207947 */ /* 0x000fea000383ffff */
.L_x_39:
[----:B-1----:R1:W2:Y:S02]  /*8370*/  SYNCS.PHASECHK.TRANS64.TRYWAIT P0, [R3+URZ+0x80], R0 ;  /* 0x00008000030075a7 */ /* 0x0022a400080011ff */
[----:B--2---:R-:W-:Y:S05]  /*8380*/  @!P0 NANOSLEEP.SYNCS 0x989680 ;  /* 0x009896800000895d */ /* 0x004fea0003900000 */
[----:B------:R-:W2:Y:S02]  /*8390*/  @!P0 SYNCS.PHASECHK.TRANS64 P0, [R3+URZ+0x80], R0 ;  /* 0x00008000030085a7 */ /* 0x000ea400080010ff */
[----:B--2---:R-:W-:Y:S05]  /*83a0*/  @!P0 BRA `(.L_x_39) ;  /* 0xfffffffc00f08947 */ /* 0x004fea000383ffff */
[----:B------:R-:W-:Y:S05]  /*83b0*/  BRA `(.L_x_136) ;  /* 0xffffff9c00c47947 */ /* 0x000fea000383ffff */
.L_x_43:
[----:B-1----:R-:W-:-:S07]  /*83c0*/  MOV R0, UR4 ;  /* 0x0000000400007c02 */ /* 0x002fce0008000f00 */
.L_x_137:
[----:B-1----:R1:W2:Y:S02]  /*83d0*/  SYNCS.PHASECHK.TRANS64.TRYWAIT P0, [R0+URZ], R3 ;  /* 0x00000003000075a7 */ /* 0x0022a400080011ff */
[----:B--2---:R-:W-:Y:S05]  /*83e0*/  @!P0 NANOSLEEP.SYNCS 0x989680 ;  /* 0x009896800000895d */ /* 0x004fea0003900000 */
[----:B------:R-:W2:Y:S02]  /*83f0*/  @!P0 SYNCS.PHASECHK.TRANS64 P0, [R0+URZ], R3 ;  /* 0x00000003000085a7 */ /* 0x000ea400080010ff */
[----:B--2---:R-:W-:Y:S05]  /*8400*/  @!P0 BRA `(.L_x_137) ;  /* 0xfffffffc00f08947 */ /* 0x004fea000383ffff */
[----:B------:R-:W-:Y:S05]  /*8410*/  BRA `(.L_x_138) ;  /* 0xffffffa400707947 */ /* 0x000fea000383ffff */
.L_x_44:
[----:B------:R-:W-:-:S07]  /*8420*/  MOV R0, UR5 ;  /* 0x0000000500007c02 */ /* 0x000fce0008000f00 */
.L_x_139:
[----:B-1----:R1:W2:Y:S02]  /*8430*/  SYNCS.PHASECHK.TRANS64.TRYWAIT P0, [R0+URZ], R3 ;  /* 0x00000003000075a7 */ /* 0x0022a400080011ff */
[----:B--2---:R-:W-:Y:S05]  /*8440*/  @!P0 NANOSLEEP.SYNCS 0x989680 ;  /* 0x009896800000895d */ /* 0x004fea0003900000 */
[----:B------:R-:W2:Y:S02]  /*8450*/  @!P0 SYNCS.PHASECHK.TRANS64 P0, [R0+URZ], R3 ;  /* 0x00000003000085a7 */ /* 0x000ea400080010ff */
[----:B--2---:R-:W-:Y:S05]  /*8460*/  @!P0 BRA `(.L_x_139) ;  /* 0xfffffffc00f08947 */ /* 0x004fea000383ffff */
[----:B------:R-:W-:Y:S05]  /*8470*/  BRA `(.L_x_140) ;  /* 0xffffffa4007c7947 */ /* 0x000fea000383ffff */
.L_x_45:
[----:B------:R-:W-:-:S07]  /*8480*/  MOV R0, UR5 ;  /* 0x0000000500007c02 */ /* 0x000fce0008000f00 */
.L_x_141:
[----:B-1----:R1:W2:Y:S02]  /*8490*/  SYNCS.PHASECHK.TRANS64.TRYWAIT P0, [R0+URZ], R3 ;  /* 0x00000003000075a7 */ /* 0x0022a400080011ff */
[----:B--2---:R-:W-:Y:S05]  /*84a0*/  @!P0 NANOSLEEP.SYNCS 0x989680 ;  /* 0x009896800000895d */ /* 0x004fea0003900000 */
[----:B------:R-:W2:Y:S02]  /*84b0*/  @!P0 SYNCS.PHASECHK.TRANS64 P0, [R0+URZ], R3 ;  /* 0x00000003000085a7 */ /* 0x000ea400080010ff */
[----:B--2---:R-:W-:Y:S05]  /*84c0*/  @!P0 BRA `(.L_x_141) ;  /* 0xfffffffc00f08947 */ /* 0x004fea000383ffff */
[----:B------:R-:W-:Y:S05]  /*84d0*/  BRA `(.L_x_142) ;  /* 0xffffffa400887947 */ /* 0x000fea000383ffff */
.L_x_48:
[----:B-1----:R1:W2:Y:S02]  /*84e0*/  SYNCS.PHASECHK.TRANS64.TRYWAIT P0, [R0+URZ+0xe0], R5 ;  /* 0x0000e005000075a7 */ /* 0x0022a400080011ff */
[----:B--2---:R-:W-:Y:S05]  /*84f0*/  @!P0 NANOSLEEP.SYNCS 0x989680 ;  /* 0x009896800000895d */ /* 0x004fea0003900000 */
[----:B------:R-:W2:Y:S02]  /*8500*/  @!P0 SYNCS.PHASECHK.TRANS64 P0, [R0+URZ+0xe0], R5 ;  /* 0x0000e005000085a7 */ /* 0x000ea400080010ff */
[----:B--2---:R-:W-:Y:S05]  /*8510*/  @!P0 BRA `(.L_x_48) ;  /* 0xfffffffc00f08947 */ /* 0x004fea000383ffff */
[----:B------:R-:W-:Y:S05]  /*8520*/  BRA `(.L_x_143) ;  /* 0xffffffa400ec7947 */ /* 0x000fea000383ffff */
.L_x_49:
[----:B------:R-:W-:-:S07]  /*8530*/  MOV R0, UR4 ;  /* 0x0000000400007c02 */ /* 0x000fce0008000f00 */
.L_x_144:
[----:B-1----:R1:W2:Y:S02]  /*8540*/  SYNCS.PHASECHK.TRANS64.TRYWAIT P0, [R0+URZ+0x90], R7 ;  /* 0x00009007000075a7 */ /* 0x0022a400080011ff */
[----:B--2---:R-:W-:Y:S05]  /*8550*/  @!P0 NANOSLEEP.SYNCS 0x989680 ;  /* 0x009896800000895d */ /* 0x004fea0003900000 */
[----:B------:R-:W2:Y:S02]  /*8560*/  @!P0 SYNCS.PHASECHK.TRANS64 P0, [R0+URZ+0x90], R7 ;  /* 0x00009007000085a7 */ /* 0x000ea400080010ff */
[----:B--2---:R-:W-:Y:S05]  /*8570*/  @!P0 BRA `(.L_x_144) ;  /* 0xfffffffc00f08947 */ /* 0x004fea000383ffff */
[----:B------:R-:W-:Y:S05]  /*8580*/  BRA `(.L_x_145) ;  /* 0xffffffa400fc7947 */ /* 0x000fea000383ffff */
.L_x_50:
[----:B-1----:R1:W2:Y:S02]  /*8590*/  SYNCS.PHASECHK.TRANS64.TRYWAIT P1, [R0+URZ+0x80], R5 ;  /* 0x00008005000075a7 */ /* 0x0022a400080211ff */
[----:B--2---:R-:W-:Y:S05]  /*85a0*/  @!P1 NANOSLEEP.SYNCS 0x989680 ;  /* 0x009896800000995d */ /* 0x004fea0003900000 */
[----:B------:R-:W2:Y:S02]  /*85b0*/  @!P1 SYNCS.PHASECHK.TRANS64 P1, [R0+URZ+0x80], R5 ;  /* 0x00008005000095a7 */ /* 0x000ea400080210ff */
[----:B--2---:R-:W-:Y:S05]  /*85c0*/  @!P1 BRA `(.L_x_50) ;  /* 0xfffffffc00f09947 */ /* 0x004fea000383ffff */
[----:B------:R-:W-:Y:S05]  /*85d0*/  BRA `(.L_x_146) ;  /* 0xffffffa8002c7947 */ /* 0x000fea000383ffff */
.L_x_53:
[----:B------:R-:W-:-:S07]  /*85e0*/  MOV R0, UR4 ;  /* 0x0000000400007c02 */ /* 0x000fce0008000f00 */
.L_x_147:
[----:B-1----:R1:W2:Y:S02]  /*85f0*/  SYNCS.PHASECHK.TRANS64.TRYWAIT P0, [R0+URZ+0x90], R3 ;  /* 0x00009003000075a7 */ /* 0x0022a400080011ff */
[----:B--2---:R-:W-:Y:S05]  /*8600*/  @!P0 NANOSLEEP.SYNCS 0x989680 ;  /* 0x009896800000895d */ /* 0x004fea0003900000 */
[----:B------:R-:W2:Y:S02]  /*8610*/  @!P0 SYNCS.PHASECHK.TRANS64 P0, [R0+URZ+0x90], R3 ;  /* 0x00009003000085a7 */ /* 0x000ea400080010ff */
[----:B--2---:R-:W-:Y:S05]  /*8620*/  @!P0 BRA `(.L_x_147) ;  /* 0xfffffffc00f08947 */ /* 0x004fea000383ffff */
[----:B------:R-:W-:Y:S05]  /*8630*/  BRA `(.L_x_52) ;  /* 0xffffffa800807947 */ /* 0x000fea000383ffff */
.L_x_62:
[----:B-1----:R-:W-:-:S04]  /*8640*/  MOV R5, UR5 ;  /* 0x0000000500057c02 */ /* 0x002fc80008000f00 */
[----:B------:R1:W2:Y:S03]  /*8650*/  SYNCS.PHASECHK.TRANS64.TRYWAIT P0, [R5+URZ+0x8], R6 ;  /* 0x00000806050075a7 */ /* 0x0002a600080011ff */
[----:B--2---:R-:W-:Y:S05]  /*8660*/  @!P0 NANOSLEEP.SYNCS 0x989680 ;  /* 0x009896800000895d */ /* 0x004fea0003900000 */
[----:B------:R-:W2:Y:S02]  /*8670*/  @!P0 SYNCS.PHASECHK.TRANS64 P0, [R5+URZ+0x8], R6 ;  /* 0x00000806050085a7 */ /* 0x000ea400080010ff */
[----:B--2---:R-:W-:Y:S05]  /*8680*/  @!P0 BRA `(.L_x_62) ;  /* 0xfffffffc00ec8947 */ /* 0x004fea000383ffff */
[----:B------:R-:W-:Y:S05]  /*8690*/  BRA `(.L_x_61) ;  /* 0xffffffac00387947 */ /* 0x000fea000383ffff */
.L_x_64:
[----:B------:R-:W-:Y:S01]  /*86a0*/  BSSY B0, `(.L_x_148) ;  /* 0x0000006000007945 */ /* 0x000fe20003800000 */
[----:B------:R-:W-:-:S07]  /*86b0*/  MOV R15, 0xffffffff ;  /* 0xffffffff000f7802 */ /* 0x000fce0000000f00 */
[----:B-1---5:R-:W-:Y:S05]  /*86c0*/  WARPSYNC.COLLECTIVE R15, `(.L_x_149) ;  /* 0x000000000f0c7348 */ /* 0x022fea0003c00000 */
[----:B------:R-:W-:Y:S02]  /*86d0*/  ELECT P6, UR79, PT ;  /* 0x00000000004f782f */ /* 0x000fe400038c0000 */
[----:B------:R-:W-:Y:S01]  /*86e0*/  MOV R14, UR79 ;  /* 0x0000004f000e7c02 */ /* 0x000fe20008000f00 */
[----:B-1---5:R-:W-:Y:S10]  /*86f0*/  ENDCOLLECTIVE ;  /* 0x000000000000791b */ /* 0x022ff40003800000 */
.L_x_149:
[----:B------:R-:W-:Y:S05]  /*8700*/  BSYNC B0 ;  /* 0x0000000000007941 */ /* 0x000fea0003800000 */
.L_x_148:
[----:B------:R-:W-:Y:S01]  /*8710*/  PLOP3.LUT P0, PT, P6, PT, PT, 0x80, 0x8 ;  /* 0x000000000008781c */ /* 0x000fe2000370f070 */
[----:B------:R-:W-:-:S12]  /*8720*/  BRA `(.L_x_150) ;  /* 0xffffffac00647947 */ /* 0x000fd8000383ffff */
.L_x_66:
[----:B-1----:R-:W-:-:S04]  /*8730*/  MOV R3, UR5 ;  /* 0x0000000500037c02 */ /* 0x002fc80008000f00 */
[----:B------:R1:W2:Y:S03]  /*8740*/  SYNCS.PHASECHK.TRANS64.TRYWAIT P0, [R3+URZ+0x8], R4 ;  /* 0x00000804030075a7 */ /* 0x0002a600080011ff */
[----:B--2---:R-:W-:Y:S05]  /*8750*/  @!P0 NANOSLEEP.SYNCS 0x989680 ;  /* 0x009896800000895d */ /* 0x004fea0003900000 */
[----:B------:R-:W2:Y:S02]  /*8760*/  @!P0 SYNCS.PHASECHK.TRANS64 P0, [R3+URZ+0x8], R4 ;  /* 0x00000804030085a7 */ /* 0x000ea400080010ff */
[----:B--2---:R-:W-:Y:S05]  /*8770*/  @!P0 BRA `(.L_x_66) ;  /* 0xfffffffc00ec8947 */ /* 0x004fea000383ffff */
[----:B------:R-:W-:Y:S05]  /*8780*/  BRA `(.L_x_65) ;  /* 0xffffffac00687947 */ /* 0x000fea000383ffff */
.L_x_67:
[----:B-1----:R1:W2:Y:S02]  /*8790*/  SYNCS.PHASECHK.TRANS64.TRYWAIT P0, [R0+URZ+0x80], R5 ;  /* 0x00008005000075a7 */ /* 0x0022a400080011ff */
[----:B--2---:R-:W-:Y:S05]  /*87a0*/  @!P0 NANOSLEEP.SYNCS 0x989680 ;  /* 0x009896800000895d */ /* 0x004fea0003900000 */
[----:B------:R-:W2:Y:S02]  /*87b0*/  @!P0 SYNCS.PHASECHK.TRANS64 P0, [R0+URZ+0x80], R5 ;  /* 0x00008005000085a7 */ /* 0x000ea400080010ff */
[----:B--2---:R-:W-:Y:S05]  /*87c0*/  @!P0 BRA `(.L_x_67) ;  /* 0xfffffffc00f08947 */ /* 0x004fea000383ffff */
[----:B------:R-:W-:Y:S05]  /*87d0*/  BRA `(.L_x_151) ;  /* 0xffffffb000447947 */ /* 0x000fea000383ffff */
.L_x_69:
[----:B------:R-:W-:-:S07]  /*87e0*/  MOV R0, UR23 ;  /* 0x0000001700007c02 */ /* 0x000fce0008000f00 */
.L_x_152:
[----:B-1----:R1:W2:Y:S02]  /*87f0*/  SYNCS.PHASECHK.TRANS64.TRYWAIT P0, [R0+URZ+0xc0], R5 ;  /* 0x0000c005000075a7 */ /* 0x0022a400080011ff */
[----:B--2---:R-:W-:Y:S05]  /*8800*/  @!P0 NANOSLEEP.SYNCS 0x989680 ;  /* 0x009896800000895d */ /* 0x004fea0003900000 */
[----:B------:R-:W2:Y:S02]  /*8810*/  @!P0 SYNCS.PHASECHK.TRANS64 P0, [R0+URZ+0xc0], R5 ;  /* 0x0000c005000085a7 */ /* 0x000ea400080010ff */
[----:B--2---:R-:W-:Y:S05]  /*8820*/  @!P0 BRA `(.L_x_152) ;  /* 0xfffffffc00f08947 */ /* 0x004fea000383ffff */
[----:B------:R-:W-:Y:S05]  /*8830*/  BRA `(.L_x_153) ;  /* 0xffffffb000907947 */ /* 0x000fea000383ffff */
.L_x_72:
[----:B------:R-:W-:Y:S07]  /*8840*/  MOV R0, UR5 ;  /* 0x0000000500007c02 */ /* 0x000fee0008000f00 */
.L_x_154:
[----:B-1----:R1:W2:Y:S02]  /*8850*/  SYNCS.PHASECHK.TRANS64.TRYWAIT P0, [R0+URZ], R5 ;  /* 0x00000005000075a7 */ /* 0x0022a400080011ff */
[----:B--2---:R-:W-:Y:S05]  /*8860*/  @!P0 NANOSLEEP.SYNCS 0x989680 ;  /* 0x009896800000895d */ /* 0x004fea0003900000 */
[----:B------:R-:W2:Y:S02]  /*8870*/  @!P0 SYNCS.PHASECHK.TRANS64 P0, [R0+URZ], R5 ;  /* 0x00000005000085a7 */ /* 0x000ea400080010ff */
[----:B--2---:R-:W-:Y:S05]  /*8880*/  @!P0 BRA `(.L_x_154) ;  /* 0xfffffffc00f08947 */ /* 0x004fea000383ffff */
[----:B------:R-:W-:Y:S05]  /*8890*/  BRA `(.L_x_71) ;  /* 0xffffffb000a47947 */ /* 0x000fea000383ffff */
.L_x_76:
[----:B-1----:R-:W-:-:S07]  /*88a0*/  MOV R0, UR4 ;  /* 0x0000000400007c02 */ /* 0x002fce0008000f00 */
.L_x_155:
[----:B-1----:R1:W2:Y:S02]  /*88b0*/  SYNCS.PHASECHK.TRANS64.TRYWAIT P0, [R0+URZ], R3 ;  /* 0x00000003000075a7 */ /* 0x0022a400080011ff */
[----:B--2---:R-:W-:Y:S05]  /*88c0*/  @!P0 NANOSLEEP.SYNCS 0x989680 ;  /* 0x009896800000895d */ /* 0x004fea0003900000 */
[----:B------:R-:W2:Y:S02]  /*88d0*/  @!P0 SYNCS.PHASECHK.TRANS64 P0, [R0+URZ], R3 ;  /* 0x00000003000085a7 */ /* 0x000ea400080010ff */
[----:B--2---:R-:W-:Y:S05]  /*88e0*/  @!P0 BRA `(.L_x_155) ;  /* 0xfffffffc00f08947 */ /* 0x004fea000383ffff */
[----:B------:R-:W-:Y:S05]  /*88f0*/  BRA `(.L_x_156) ;  /* 0xffffffb400707947 */ /* 0x000fea000383ffff */
.L_x_77:
[----:B------:R-:W-:-:S07]  /*8900*/  MOV R0, UR5 ;  /* 0x0000000500007c02 */ /* 0x000fce0008000f00 */
.L_x_157:
[----:B-1----:R1:W2:Y:S02]  /*8910*/  SYNCS.PHASECHK.TRANS64.TRYWAIT P0, [R0+URZ], R3 ;  /* 0x00000003000075a7 */ /* 0x0022a400080011ff */
[----:B--2---:R-:W-:Y:S05]  /*8920*/  @!P0 NANOSLEEP.SYNCS 0x989680 ;  /* 0x009896800000895d */ /* 0x004fea0003900000 */
[----:B------:R-:W2:Y:S02]  /*8930*/  @!P0 SYNCS.PHASECHK.TRANS64 P0, [R0+URZ], R3 ;  /* 0x00000003000085a7 */ /* 0x000ea400080010ff */
[----:B--2---:R-:W-:Y:S05]  /*8940*/  @!P0 BRA `(.L_x_157) ;  /* 0xfffffffc00f08947 */ /* 0x004fea000383ffff */
[----:B------:R-:W-:Y:S05]  /*8950*/  BRA `(.L_x_158) ;  /* 0xffffffb4007c7947 */ /* 0x000fea000383ffff */
.L_x_78:
[----:B------:R-:W-:-:S07]  /*8960*/  MOV R0, UR5 ;  /* 0x0000000500007c02 */ /* 0x000fce0008000f00 */
.L_x_159:
[----:B-1----:R1:W2:Y:S02]  /*8970*/  SYNCS.PHASECHK.TRANS64.TRYWAIT P0, [R0+URZ], R3 ;  /* 0x00000003000075a7 */ /* 0x0022a400080011ff */
[----:B--2---:R-:W-:Y:S05]  /*8980*/  @!P0 NANOSLEEP.SYNCS 0x989680 ;  /* 0x009896800000895d */ /* 0x004fea0003900000 */
[----:B------:R-:W2:Y:S02]  /*8990*/  @!P0 SYNCS.PHASECHK.TRANS64 P0, [R0+URZ], R3 ;  /* 0x00000003000085a7 */ /* 0x000ea400080010ff */
[----:B--2---:R-:W-:Y:S05]  /*89a0*/  @!P0 BRA `(.L_x_159) ;  /* 0xfffffffc00f08947 */ /* 0x004fea000383ffff */
[----:B------:R-:W-:Y:S05]  /*89b0*/  BRA `(.L_x_160) ;  /* 0xffffffb400887947 */ /* 0x000fea000383ffff */
.L_x_81:
[----:B------:R-:W-:-:S07]  /*89c0*/  MOV R0, UR17 ;  /* 0x0000001100007c02 */ /* 0x000fce0008000f00 */
.L_x_161:
[----:B-1----:R1:W2:Y:S02]  /*89d0*/  SYNCS.PHASECHK.TRANS64.TRYWAIT P1, [R0+URZ+0x100], R3 ;  /* 0x00010003000075a7 */ /* 0x0022a400080211ff */
[----:B--2---:R-:W-:Y:S05]  /*89e0*/  @!P1 NANOSLEEP.SYNCS 0x989680 ;  /* 0x009896800000995d */ /* 0x004fea0003900000 */
[----:B------:R-:W2:Y:S02]  /*89f0*/  @!P1 SYNCS.PHASECHK.TRANS64 P1, [R0+URZ+0x100], R3 ;  /* 0x00010003000095a7 */ /* 0x000ea400080210ff */
[----:B--2---:R-:W-:Y:S05]  /*8a00*/  @!P1 BRA `(.L_x_161) ;  /* 0xfffffffc00f09947 */ /* 0x004fea000383ffff */
[----:B------:R-:W-:Y:S05]  /*8a10*/  BRA `(.L_x_162) ;  /* 0xffffffb400d47947 */ /* 0x000fea000383ffff */
.L_x_86:
[----:B--2---:R2:W4:Y:S02]  /*8a20*/  SYNCS.PHASECHK.TRANS64.TRYWAIT P0, [R12+URZ+0x80], R9 ;  /* 0x000080090c0075a7 */ /* 0x00452400080011ff */
[----:B----4-:R-:W-:Y:S05]  /*8a30*/  @!P0 NANOSLEEP.SYNCS 0x989680 ;  /* 0x009896800000895d */ /* 0x010fea0003900000 */
[----:B------:R-:W4:Y:S02]  /*8a40*/  @!P0 SYNCS.PHASECHK.TRANS64 P0, [R12+URZ+0x80], R9 ;  /* 0x000080090c0085a7 */ /* 0x000f2400080010ff */
[----:B----4-:R-:W-:Y:S05]  /*8a50*/  @!P0 BRA `(.L_x_86) ;  /* 0xfffffffc00f08947 */ /* 0x010fea000383ffff */
[----:B------:R-:W-:Y:S05]  /*8a60*/  BRA `(.L_x_163) ;  /* 0xffffffb800f07947 */ /* 0x000fea000383ffff */
.L_x_89:
[----:B------:R-:W-:Y:S07]  /*8a70*/  MOV R0, UR24 ;  /* 0x0000001800007c02 */ /* 0x000fee0008000f00 */
.L_x_164:
[----:B--2---:R2:W3:Y:S02]  /*8a80*/  SYNCS.PHASECHK.TRANS64.TRYWAIT P2, [R0+URZ+0x78], R9 ;  /* 0x00007809000075a7 */ /* 0x0044e400080411ff */
[----:B---3--:R-:W-:Y:S05]  /*8a90*/  @!P2 NANOSLEEP.SYNCS 0x989680 ;  /* 0x009896800000a95d */ /* 0x008fea0003900000 */
[----:B------:R-:W3:Y:S02]  /*8aa0*/  @!P2 SYNCS.PHASECHK.TRANS64 P2, [R0+URZ+0x78], R9 ;  /* 0x000078090000a5a7 */ /* 0x000ee400080410ff */
[----:B---3--:R-:W-:Y:S05]  /*8ab0*/  @!P2 BRA `(.L_x_164) ;  /* 0xfffffffc00f0a947 */ /* 0x008fea000383ffff */
[----:B------:R-:W-:Y:S05]  /*8ac0*/  BRA `(.L_x_88) ;  /* 0xffffffc000547947 */ /* 0x000fea000383ffff */
.L_x_92:
[----:B------:R-:W-:Y:S07]  /*8ad0*/  MOV R0, UR4 ;  /* 0x0000000400007c02 */ /* 0x000fee0008000f00 */
.L_x_165:
[----:B--2---:R2:W3:Y:S02]  /*8ae0*/  SYNCS.PHASECHK.TRANS64.TRYWAIT P0, [R0+URZ+0x58], R9 ;  /* 0x00005809000075a7 */ /* 0x0044e400080011ff */
[----:B---3--:R-:W-:Y:S05]  /*8af0*/  @!P0 NANOSLEEP.SYNCS 0x989680 ;  /* 0x009896800000895d */ /* 0x008fea0003900000 */
[----:B------:R-:W3:Y:S02]  /*8b00*/  @!P0 SYNCS.PHASECHK.TRANS64 P0, [R0+URZ+0x58], R9 ;  /* 0x00005809000085a7 */ /* 0x000ee400080010ff */
[----:B---3--:R-:W-:Y:S05]  /*8b10*/  @!P0 BRA `(.L_x_165) ;  /* 0xfffffffc00f08947 */ /* 0x008fea000383ffff */
[----:B------:R-:W-:Y:S05]  /*8b20*/  BRA `(.L_x_166) ;  /* 0xffffffc000b47947 */ /* 0x000fea000383ffff */
.L_x_93:
[----:B------:R-:W-:Y:S07]  /*8b30*/  MOV R9, UR5 ;  /* 0x0000000500097c02 */ /* 0x000fee0008000f00 */
.L_x_167:
[----:B--2---:R2:W3:Y:S02]  /*8b40*/  SYNCS.PHASECHK.TRANS64.TRYWAIT P0, [R9+URZ+0x58], R0 ;  /* 0x00005800090075a7 */ /* 0x0044e400080011ff */
[----:B---3--:R-:W-:Y:S05]  /*8b50*/  @!P0 NANOSLEEP.SYNCS 0x989680 ;  /* 0x009896800000895d */ /* 0x008fea0003900000 */
[----:B------:R-:W3:Y:S02]  /*8b60*/  @!P0 SYNCS.PHASECHK.TRANS64 P0, [R9+URZ+0x58], R0 ;  /* 0x00005800090085a7 */ /* 0x000ee400080010ff */
[----:B---3--:R-:W-:Y:S05]  /*8b70*/  @!P0 BRA `(.L_x_167) ;  /* 0xfffffffc00f08947 */ /* 0x008fea000383ffff */
[----:B------:R-:W-:Y:S05]  /*8b80*/  BRA `(.L_x_168) ;  /* 0xffffffc400147947 */ /* 0x000fea000383ffff */
.L_x_95:
[----:B------:R-:W-:-:S07]  /*8b90*/  MOV R0, UR4 ;  /* 0x0000000400007c02 */ /* 0x000fce0008000f00 */
.L_x_169:
[----:B--2---:R2:W3:Y:S02]  /*8ba0*/  SYNCS.PHASECHK.TRANS64.TRYWAIT P0, [R0+URZ], R3 ;  /* 0x00000003000075a7 */ /* 0x0044e400080011ff */
[----:B---3--:R-:W-:Y:S05]  /*8bb0*/  @!P0 NANOSLEEP.SYNCS 0x989680 ;  /* 0x009896800000895d */ /* 0x008fea0003900000 */
[----:B------:R-:W3:Y:S02]  /*8bc0*/  @!P0 SYNCS.PHASECHK.TRANS64 P0, [R0+URZ], R3 ;  /* 0x00000003000085a7 */ /* 0x000ee400080010ff */
[----:B---3--:R-:W-:Y:S05]  /*8bd0*/  @!P0 BRA `(.L_x_169) ;  /* 0xfffffffc00f08947 */ /* 0x008fea000383ffff */
[----:B------:R-:W-:Y:S05]  /*8be0*/  BRA `(.L_x_170) ;  /* 0xffffffc400a87947 */ /* 0x000fea000383ffff */
.L_x_96:
[----:B------:R-:W-:-:S07]  /*8bf0*/  MOV R0, UR5 ;  /* 0x0000000500007c02 */ /* 0x000fce0008000f00 */
.L_x_171:
[----:B--2---:R2:W3:Y:S02]  /*8c00*/  SYNCS.PHASECHK.TRANS64.TRYWAIT P0, [R0+URZ], R3 ;  /* 0x00000003000075a7 */ /* 0x0044e400080011ff */
[----:B---3--:R-:W-:Y:S05]  /*8c10*/  @!P0 NANOSLEEP.SYNCS 0x989680 ;  /* 0x009896800000895d */ /* 0x008fea0003900000 */
[----:B------:R-:W3:Y:S02]  /*8c20*/  @!P0 SYNCS.PHASECHK.TRANS64 P0, [R0+URZ], R3 ;  /* 0x00000003000085a7 */ /* 0x000ee400080010ff */
[----:B---3--:R-:W-:Y:S05]  /*8c30*/  @!P0 BRA `(.L_x_171) ;  /* 0xfffffffc00f08947 */ /* 0x008fea000383ffff */
[----:B------:R-:W-:Y:S05]  /*8c40*/  BRA `(.L_x_172) ;  /* 0xffffffc400b47947 */ /* 0x000fea000383ffff */
.L_x_98:
[----:B-1----:R1:W2:Y:S02]  /*8c50*/  SYNCS.PHASECHK.TRANS64.TRYWAIT P0, [R3+URZ+0x80], R0 ;  /* 0x00008000030075a7 */ /* 0x0022a400080011ff */
[----:B--2---:R-:W-:Y:S05]  /*8c60*/  @!P0 NANOSLEEP.SYNCS 0x989680 ;  /* 0x009896800000895d */ /* 0x004fea0003900000 */
[----:B------:R-:W2:Y:S02]  /*8c70*/  @!P0 SYNCS.PHASECHK.TRANS64 P0, [R3+URZ+0x80], R0 ;  /* 0x00008000030085a7 */ /* 0x000ea400080010ff */
[----:B--2---:R-:W-:Y:S05]  /*8c80*/  @!P0 BRA `(.L_x_98) ;  /* 0xfffffffc00f08947 */ /* 0x004fea000383ffff */
[----:B------:R-:W-:Y:S05]  /*8c90*/  BRA `(.L_x_173) ;  /* 0xffffffc8009c7947 */ /* 0x000fea000383ffff */
.L_x_108:
[----:B-1----:R1:W2:Y:S02]  /*8ca0*/  SYNCS.PHASECHK.TRANS64.TRYWAIT P1, [R0+URZ+0x40], R3 ;  /* 0x00004003000075a7 */ /* 0x0022a400080211ff */
[----:B--2---:R-:W-:Y:S05]  /*8cb0*/  @!P1 NANOSLEEP.SYNCS 0x989680 ;  /* 0x009896800000995d */ /* 0x004fea0003900000 */
[----:B------:R-:W2:Y:S02]  /*8cc0*/  @!P1 SYNCS.PHASECHK.TRANS64 P1, [R0+URZ+0x40], R3 ;  /* 0x00004003000095a7 */ /* 0x000ea400080210ff */
[----:B--2---:R-:W-:Y:S05]  /*8cd0*/  @!P1 BRA `(.L_x_108) ;  /* 0xfffffffc00f09947 */ /* 0x004fea000383ffff */
[----:B------:R-:W-:Y:S05]  /*8ce0*/  BRA `(.L_x_107) ;  /* 0xffffffd800347947 */ /* 0x000fea000383ffff */
.L_x_110:
[----:B-1----:R1:W4:Y:S02]  /*8cf0*/  SYNCS.PHASECHK.TRANS64.TRYWAIT P0, [R89+URZ+0xa0], R2 ;  /* 0x0000a002590075a7 */ /* 0x00232400080011ff */
[----:B----4-:R-:W-:Y:S05]  /*8d00*/  @!P0 NANOSLEEP.SYNCS 0x989680 ;  /* 0x009896800000895d */ /* 0x010fea0003900000 */
[----:B------:R-:W4:Y:S02]  /*8d10*/  @!P0 SYNCS.PHASECHK.TRANS64 P0, [R89+URZ+0xa0], R2 ;  /* 0x0000a002590085a7 */ /* 0x000f2400080010ff */
[----:B----4-:R-:W-:Y:S05]  /*8d20*/  @!P0 BRA `(.L_x_110) ;  /* 0xfffffffc00f08947 */ /* 0x010fea000383ffff */
[----:B------:R-:W-:Y:S05]  /*8d30*/  BRA `(.L_x_109) ;  /* 0xffffffd8006c7947 */ /* 0x000fea000383ffff */
.L_x_121:
[----:B---3--:R3:W4:Y:S02]  /*8d40*/  SYNCS.PHASECHK.TRANS64.TRYWAIT P0, [R3+URZ+0x40], R4 ;  /* 0x00004004030075a7 */ /* 0x00872400080011ff */
[----:B----4-:R-:W-:Y:S05]  /*8d50*/  @!P0 NANOSLEEP.SYNCS 0x989680 ;  /* 0x009896800000895d */ /* 0x010fea0003900000 */
[----:B------:R-:W4:Y:S02]  /*8d60*/  @!P0 SYNCS.PHASECHK.TRANS64 P0, [R3+URZ+0x40], R4 ;  /* 0x00004004030085a7 */ /* 0x000f2400080010ff */
[----:B----4-:R-:W-:Y:S05]  /*8d70*/  @!P0 BRA `(.L_x_121) ;  /* 0xfffffffc00f08947 */ /* 0x010fea000383ffff */
[----:B------:R-:W-:Y:S05]  /*8d80*/  BRA `(.L_x_120) ;  /* 0xffffffe4005c7947 */ /* 0x000fea000383ffff */
        .weak           $__internal_0_$__cuda_sm10x_tcgen05_guardrail_trap_col_being_dealloced_not_returned_by_alloc
        .type           $__internal_0_$__cuda_sm10x_tcgen05_guardrail_trap_col_being_dealloced_not_returned_by_alloc,@function
        .size           $__internal_0_$__cuda_sm10x_tcgen05_guardrail_trap_col_being_dealloced_not_returned_by_alloc,($__internal_1_$__cuda_sm10x_tcgen05_guardrail_trap_phase_invalid_during_alloc - $__internal_0_$__cuda_sm10x_tcgen05_guardrail_trap_col_being_dealloced_not_returned_by_alloc)
$__internal_0_$__cuda_sm10x_tcgen05_guardrail_trap_col_being_dealloced_not_returned_by_alloc:
[----:B------:R-:W-:Y:S05]  /*8d90*/  BPT.TRAP 0x1 ;  /* 0x000000040000795c */ /* 0x000fea0000300000 */
[----:B------:R-:W-:-:S04]  /*8da0*/  HFMA2 R3, -RZ, RZ, 0, 0 ;  /* 0x00000000ff037431 */ /* 0x000fc800000001ff */
[----:B------:R-:W-:Y:S05]  /*8db0*/  RET.REL.NODEC R2 `(_ZN7cutlass13device_kernelINS_4gemm6kernel13GemmUniversalIN4cute5tupleIJiiiiEEENS1_10collective13CollectiveMmaINS1_35MainloopSm100TmaUmmaWarpSpecializedILi4ELi2ELi4ENS5_IJNS4_1CILi2EEESB_NSA_ILi1EEEEEEEENS5_IJNSA_ILi256EEENSA_ILi64EEENSA_ILi32EEEEEENS_10bfloat16_tENS5_IJlSC_lEEESJ_SK_NS4_8TiledMMAINS4_8MMA_AtomIJNS4_26SM100_MMA_F16BF16_2x1SM_SSISJ_SJ_fLi256ELi64ELNS4_4UMMA5MajorE0ELSP_0ELNSO_7ScaleInE0ELSQ_0EEEEEENS4_6LayoutINS5_IJSC_SC_SC_EEENS5_IJNSA_ILi0EEESV_SV_EEEEENS5_IJNS4_10UnderscoreESY_SY_EEEEENS4_28SM100_TMA_2SM_LOAD_MULTICASTENS4_14ComposedLayoutINS4_7SwizzleILi2ELi4ELi3EEENS4_18smem_ptr_flag_bitsILi16EEENST_INS5_IJNSA_ILi8EEESH_EEENS5_IJSH_SC_EEEEEEEvNS4_8identityENS4_18SM100_TMA_2SM_LOADES1B_vS1C_EENS_8epilogue10collective18CollectiveEpilogueINS1F_23Sm100TmaWarpSpecializedILi3ELi2ELi32ELb1ELb0EEEJNS5_IJNSA_ILi128EEESG_SH_EEENS5_IJNST_IS1K_SC_EENST_ISH_SC_EEEEESJ_SK_SJ_SK_NS1F_6fusion15FusionCallbacksIS1J_NS1P_17LinearCombinationISJ_fSJ_fLNS_15FloatRoundStyleE2EEES1L_S1O_JEEENS4_5SM1004TMEM4LOAD26SM100_TMEM_LOAD_32dp32b32xENS4_13SM90_TMA_LOADES1B_NS4_39AutoVectorizingCopyWithAssumedAlignmentILi128EEENS4_14SM90_TMA_STOREES1B_S21_S21_EEEvvEEEEvNT_6ParamsE) ;  /* 0xffffff7002907950 */ /* 0x000fea0003c3ffff */
        .weak           $__internal_1_$__cuda_sm10x_tcgen05_guardrail_trap_phase_invalid_during_alloc
        .type           $__internal_1_$__cuda_sm10x_tcgen05_guardrail_trap_phase_invalid_during_alloc,@function
        .size           $__internal_1_$__cuda_sm10x_tcgen05_guardrail_trap_phase_invalid_during_alloc,($__internal_2_$__cuda_sm10x_tcgen05_guardrail_trap_unallocated_columns_being_dealloced - $__internal_1_$__cuda_sm10x_tcgen05_guardrail_trap_phase_invalid_during_alloc)
$__internal_1_$__cuda_sm10x_tcgen05_guardrail_trap_phase_invalid_during_alloc:
[----:B------:R-:W-:Y:S05]  /*8dc0*/  BPT.TRAP 0x1 ;  /* 0x000000040000795c */ /* 0x000fea0000300000 */
[----:B------:R-:W-:-:S04]  /*8dd0*/  MOV R5, 0x0 ;  /* 0x0000000000057802 */ /* 0x000fc80000000f00 */
[----:B------:R-:W-:Y:S05]  /*8de0*/  RET.REL.NODEC R4 `(_ZN7cutlass13device_kernelINS_4gemm6kernel13GemmUniversalIN4cute5tupleIJiiiiEEENS1_10collective13CollectiveMmaINS1_35MainloopSm100TmaUmmaWarpSpecializedILi4ELi2ELi4ENS5_IJNS4_1CILi2EEESB_NSA_ILi1EEEEEEEENS5_IJNSA_ILi256EEENSA_ILi64EEENSA_ILi32EEEEEENS_10bfloat16_tENS5_IJlSC_lEEESJ_SK_NS4_8TiledMMAINS4_8MMA_AtomIJNS4_26SM100_MMA_F16BF16_2x1SM_SSISJ_SJ_fLi256ELi64ELNS4_4UMMA5MajorE0ELSP_0ELNSO_7ScaleInE0ELSQ_0EEEEEENS4_6LayoutINS5_IJSC_SC_SC_EEENS5_IJNSA_ILi0EEESV_SV_EEEEENS5_IJNS4_10UnderscoreESY_SY_EEEEENS4_28SM100_TMA_2SM_LOAD_MULTICASTENS4_14ComposedLayoutINS4_7SwizzleILi2ELi4ELi3EEENS4_18smem_ptr_flag_bitsILi16EEENST_INS5_IJNSA_ILi8EEESH_EEENS5_IJSH_SC_EEEEEEEvNS4_8identityENS4_18SM100_TMA_2SM_LOADES1B_vS1C_EENS_8epilogue10collective18CollectiveEpilogueINS1F_23Sm100TmaWarpSpecializedILi3ELi2ELi32ELb1ELb0EEEJNS5_IJNSA_ILi128EEESG_SH_EEENS5_IJNST_IS1K_SC_EENST_ISH_SC_EEEEESJ_SK_SJ_SK_NS1F_6fusion15FusionCallbacksIS1J_NS1P_17LinearCombinationISJ_fSJ_fLNS_15FloatRoundStyleE2EEES1L_S1O_JEEENS4_5SM1004TMEM4LOAD26SM100_TMEM_LOAD_32dp32b32xENS4_13SM90_TMA_LOADES1B_NS4_39AutoVectorizingCopyWithAssumedAlignmentILi128EEENS4_14SM90_TMA_STOREES1B_S21_S21_EEEvvEEEEvNT_6ParamsE) ;  /* 0xffffff7004847950 */ /* 0x000fea0003c3ffff */
        .weak           $__internal_2_$__cuda_sm10x_tcgen05_guardrail_trap_unallocated_columns_being_dealloced
        .type           $__internal_2_$__cuda_sm10x_tcgen05_guardrail_trap_unallocated_columns_being_dealloced,@function
        .size           $__internal_2_$__cuda_sm10x_tcgen05_guardrail_trap_unallocated_columns_being_dealloced,(.L_x_175 - $__internal_2_$__cuda_sm10x_tcgen05_guardrail_trap_unallocated_columns_being_dealloced)
$__internal_2_$__cuda_sm10x_tcgen05_guardrail_trap_unallocated_columns_being_dealloced:
[----:B------:R-:W-:Y:S05]  /*8df0*/  BPT.TRAP 0x1 ;  /* 0x000000040000795c */ /* 0x000fea0000300000 */
[----:B------:R-:W-:-:S04]  /*8e00*/  HFMA2 R3, -RZ, RZ, 0, 0 ;  /* 0x00000000ff037431 */ /* 0x000fc800000001ff */
[----:B------:R-:W-:Y:S05]  /*8e10*/  RET.REL.NODEC R2 `(_ZN7cutlass13device_kernelINS_4gemm6kernel13GemmUniversalIN4cute5tupleIJiiiiEEENS1_10collective13CollectiveMmaINS1_35MainloopSm100TmaUmmaWarpSpecializedILi4ELi2ELi4ENS5_IJNS4_1CILi2EEESB_NSA_ILi1EEEEEEEENS5_IJNSA_ILi256EEENSA_ILi64EEENSA_ILi32EEEEEENS_10bfloat16_tENS5_IJlSC_lEEESJ_SK_NS4_8TiledMMAINS4_8MMA_AtomIJNS4_26SM100_MMA_F16BF16_2x1SM_SSISJ_SJ_fLi256ELi64ELNS4_4UMMA5MajorE0ELSP_0ELNSO_7ScaleInE0ELSQ_0EEEEEENS4_6LayoutINS5_IJSC_SC_SC_EEENS5_IJNSA_ILi0EEESV_SV_EEEEENS5_IJNS4_10UnderscoreESY_SY_EEEEENS4_28SM100_TMA_2SM_LOAD_MULTICASTENS4_14ComposedLayoutINS4_7SwizzleILi2ELi4ELi3EEENS4_18smem_ptr_flag_bitsILi16EEENST_INS5_IJNSA_ILi8EEESH_EEENS5_IJSH_SC_EEEEEEEvNS4_8identityENS4_18SM100_TMA_2SM_LOADES1B_vS1C_EENS_8epilogue10collective18CollectiveEpilogueINS1F_23Sm100TmaWarpSpecializedILi3ELi2ELi32ELb1ELb0EEEJNS5_IJNSA_ILi128EEESG_SH_EEENS5_IJNST_IS1K_SC_EENST_ISH_SC_EEEEESJ_SK_SJ_SK_NS1F_6fusion15FusionCallbacksIS1J_NS1P_17LinearCombinationISJ_fSJ_fLNS_15FloatRoundStyleE2EEES1L_S1O_JEEENS4_5SM1004TMEM4LOAD26SM100_TMEM_LOAD_32dp32b32xENS4_13SM90_TMA_LOADES1B_NS4_39AutoVectorizingCopyWithAssumedAlignmentILi128EEENS4_14SM90_TMA_STOREES1B_S21_S21_EEEvvEEEEvNT_6ParamsE) ;  /* 0xffffff7002787950 */ /* 0x000fea0003c3ffff */
.L_x_174:
[----:B------:R-:W-:-:S00]  /*8e20*/  BRA `(.L_x_174) ;  /* 0xfffffffc00fc7947 */ /* 0x000fc0000383ffff */
[----:B------:R-:W-:-:S00]  /*8e30*/  NOP ;  /* 0x0000000000007918 */ /* 0x000fc00000000000 */
        /* <DEDUP_REMOVED lines=12> */
.L_x_175:


//--------------------- .nv.global.init           --------------------------
	.section	.nv.global.init,"aw",@progbits
.nv.global.init:
	.type		$str$27,@object
	.size		$str$27,($str$28 - $str$27)
$str$27:
        /*0000*/ 	.byte	0x28, 0x61, 0x64, 0x64, 0x72, 0x65, 0x73, 0x73, 0x20, 0x26, 0x20, 0x6d, 0x61, 0x73, 0x6b, 0x29
        /*0010*/ 	.byte	0x20, 0x3d, 0x3d, 0x20, 0x30, 0x00
	.type		$str$28,@object
	.size		$str$28,($str$26 - $str$28)
$str$28:
        /*0016*/ 	.byte	0x2f, 0x74, 0x6d, 0x70, 0x2f, 0x63, 0x75, 0x74, 0x6c, 0x61, 0x73, 0x73, 0x5f, 0x73, 0x77, 0x65
        /*0026*/ 	.byte	0x65, 0x70, 0x5f, 0x73, 0x72, 0x63, 0x2f, 0x69, 0x6e, 0x63, 0x6c, 0x75, 0x64, 0x65, 0x2f, 0x63
        /*0036*/ 	.byte	0x75, 0x74, 0x65, 0x2f, 0x70, 0x6f, 0x69, 0x6e, 0x74, 0x65, 0x72, 0x5f, 0x66, 0x6c, 0x61, 0x67
        /*0046*/ 	.byte	0x67, 0x65, 0x64, 0x2e, 0x68, 0x70, 0x70, 0x00
	.type		$str$26,@object
	.size		$str$26,($str$25 - $str$26)
$str$26:
        /*004e*/ 	.byte	0x2f, 0x74, 0x6d, 0x70, 0x2f, 0x63, 0x75, 0x74, 0x6c, 0x61, 0x73, 0x73, 0x5f, 0x73, 0x77, 0x65
        /*005e*/ 	.byte	0x65, 0x70, 0x5f, 0x73, 0x72, 0x63, 0x2f, 0x69, 0x6e, 0x63, 0x6c, 0x75, 0x64, 0x65, 0x2f, 0x63
        /*006e*/ 	.byte	0x75, 0x74, 0x65, 0x2f, 0x61, 0x74, 0x6f, 0x6d, 0x2f, 0x63, 0x6f, 0x70, 0x79, 0x5f, 0x74, 0x72
        /*007e*/ 	.byte	0x61, 0x69, 0x74, 0x73, 0x5f, 0x73, 0x6d, 0x31, 0x30, 0x30, 0x2e, 0x68, 0x70, 0x70, 0x00
	.type		$str$25,@object
	.size		$str$25,(__unnamed_1 - $str$25)
$str$25:
        /*008d*/ 	.byte	0x28, 0x28, 0x75, 0x69, 0x6e, 0x74, 0x33, 0x32, 0x5f, 0x74, 0x28, 0x74, 0x68, 0x72, 0x65, 0x61
        /*009d*/ 	.byte	0x64, 0x49, 0x64, 0x78, 0x2e, 0x78, 0x29, 0x20, 0x2f, 0x20, 0x33, 0x32, 0x29, 0x20, 0x25, 0x20
        /*00ad*/ 	.byte	0x34, 0x29, 0x20, 0x3d, 0x3d, 0x20, 0x28, 0x28, 0x28, 0x74, 0x6d, 0x65, 0x6d, 0x5f, 0x61, 0x64
        /*00bd*/ 	.byte	0x64, 0x72, 0x20, 0x3e, 0x3e, 0x20, 0x31, 0x36, 0x29, 0x20, 0x2f, 0x20, 0x33, 0x32, 0x29, 0x20
        /*00cd*/ 	.byte	0x25, 0x20, 0x34, 0x29, 0x00
	.type		__unnamed_1,@object
	.size		__unnamed_1,(__unnamed_2 - __unnamed_1)
__unnamed_1:
        /*00d2*/ 	.byte	0x61, 0x75, 0x74, 0x6f, 0x20, 0x63, 0x75, 0x74, 0x65, 0x3a, 0x3a, 0x61, 0x73, 0x5f, 0x70, 0x6f
        /* <DEDUP_REMOVED lines=24> */
        /*0262*/ 	.byte	0x34, 0x30, 0x39, 0x36, 0x3e, 0x3e, 0x3e, 0x3e, 0x5d, 0x00
	.type		__unnamed_2,@object
	.size		__unnamed_2,(.L_2 - __unnamed_2)
__unnamed_2:
        /* <DEDUP_REMOVED lines=42> */
        /*050c*/ 	.byte	0x3e, 0x3e, 0x5d, 0x00
.L_2:


//--------------------- .nv.shared._ZN7cutlass13device_kernelINS_4gemm6kernel13GemmUniversalIN4cute5tupleIJiiiiEEENS1_10collective13CollectiveMmaINS1_35MainloopSm100TmaUmmaWarpSpecializedILi4ELi2ELi4ENS5_IJNS4_1CILi2EEESB_NSA_ILi1EEEEEEEENS5_IJNSA_ILi256EEENSA_ILi64EEENSA_ILi32EEEEEENS_10bfloat16_tENS5_IJlSC_lEEESJ_SK_NS4_8TiledMMAINS4_8MMA_AtomIJNS4_26SM100_MMA_F16BF16_2x1SM_SSISJ_SJ_fLi256ELi64ELNS4_4UMMA5MajorE0ELSP_0ELNSO_7ScaleInE0ELSQ_0EEEEEENS4_6LayoutINS5_IJSC_SC_SC_EEENS5_IJNSA_ILi0EEESV_SV_EEEEENS5_IJNS4_10UnderscoreESY_SY_EEEEENS4_28SM100_TMA_2SM_LOAD_MULTICASTENS4_14ComposedLayoutINS4_7SwizzleILi2ELi4ELi3EEENS4_18smem_ptr_flag_bitsILi16EEENST_INS5_IJNSA_ILi8EEESH_EEENS5_IJSH_SC_EEEEEEEvNS4_8identityENS4_18SM100_TMA_2SM_LOADES1B_vS1C_EENS_8epilogue10collective18CollectiveEpilogueINS1F_23Sm100TmaWarpSpecializedILi3ELi2ELi32ELb1ELb0EEEJNS5_IJNSA_ILi128EEESG_SH_EEENS5_IJNST_IS1K_SC_EENST_ISH_SC_EEEEESJ_SK_SJ_SK_NS1F_6fusion15FusionCallbacksIS1J_NS1P_17LinearCombinationISJ_fSJ_fLNS_15FloatRoundStyleE2EEES1L_S1O_JEEENS4_5SM1004TMEM4LOAD26SM100_TMEM_LOAD_32dp32b32xENS4_13SM90_TMA_LOADES1B_NS4_39AutoVectorizingCopyWithAssumedAlignmentILi128EEENS4_14SM90_TMA_STOREES1B_S21_S21_EEEvvEEEEvNT_6ParamsE --------------------------
	.section	.nv.shared._ZN7cutlass13device_kernelINS_4gemm6kernel13GemmUniversalIN4cute5tupleIJiiiiEEENS1_10collective13CollectiveMmaINS1_35MainloopSm100TmaUmmaWarpSpecializedILi4ELi2ELi4ENS5_IJNS4_1CILi2EEESB_NSA_ILi1EEEEEEEENS5_IJNSA_ILi256EEENSA_ILi64EEENSA_ILi32EEEEEENS_10bfloat16_tENS5_IJlSC_lEEESJ_SK_NS4_8TiledMMAINS4_8MMA_AtomIJNS4_26SM100_MMA_F16BF16_2x1SM_SSISJ_SJ_fLi256ELi64ELNS4_4UMMA5MajorE0ELSP_0ELNSO_7ScaleInE0ELSQ_0EEEEEENS4_6LayoutINS5_IJSC_SC_SC_EEENS5_IJNSA_ILi0EEESV_SV_EEEEENS5_IJNS4_10UnderscoreESY_SY_EEEEENS4_28SM100_TMA_2SM_LOAD_MULTICASTENS4_14ComposedLayoutINS4_7SwizzleILi2ELi4ELi3EEENS4_18smem_ptr_flag_bitsILi16EEENST_INS5_IJNSA_ILi8EEESH_EEENS5_IJSH_SC_EEEEEEEvNS4_8identityENS4_18SM100_TMA_2SM_LOADES1B_vS1C_EENS_8epilogue10collective18CollectiveEpilogueINS1F_23Sm100TmaWarpSpecializedILi3ELi2ELi32ELb1ELb0EEEJNS5_IJNSA_ILi128EEESG_SH_EEENS5_IJNST_IS1K_SC_EENST_ISH_SC_EEEEESJ_SK_SJ_SK_NS1F_6fusion15FusionCallbacksIS1J_NS1P_17LinearCombinationISJ_fSJ_fLNS_15FloatRoundStyleE2EEES1L_S1O_JEEENS4_5SM1004TMEM4LOAD26SM100_TMEM_LOAD_32dp32b32xENS4_13SM90_TMA_LOADES1B_NS4_39AutoVectorizingCopyWithAssumedAlignmentILi128EEENS4_14SM90_TMA_STOREES1B_S21_S21_EEEvvEEEEvNT_6ParamsE,"aw",@nobits
	.sectionflags	@""
	.align	16
	.zero		1024


//--------------------- .nv.shared.reserved.0     --------------------------
	.section	.nv.shared.reserved.0,"aw",@nobits
	.weak		__nv_reservedSMEM_offset_0_alias
	.size		__nv_reservedSMEM_offset_0_alias, 0, 64
	.other		__nv_reservedSMEM_offset_0_alias,@"STO_CUDA_RESERVED_SHARED STV_DEFAULT"
__nv_reservedSMEM_offset_0_alias:
	.zero		0
.nv.shared.reserved.0:
	.zero		64
	.weak		__nv_reservedSMEM_tcgen05_partition
	.type		__nv_reservedSMEM_tcgen05_partition,@object
	.size		__nv_reservedSMEM_tcgen05_partition,(.L_0 - __nv_reservedSMEM_tcgen05_partition)
__nv_reservedSMEM_tcgen05_partition:
	.zero		32
.L_0:


//--------------------- .nv.global                --------------------------
	.section	.nv.global,"aw",@nobits
.nv.global:
	.type		_ZN39_INTERNAL_2299cb2c_4_k_cu_cbc3c54d_84294cute1_E,@object
	.size		_ZN39_INTERNAL_2299cb2c_4_k_cu_cbc3c54d_84294cute1_E,(_ZN39_INTERNAL_2299cb2c_4_k_cu_cbc3c54d_84294cuda3std3__45__cpo6cbeginE - _ZN39_INTERNAL_2299cb2c_4_k_cu_cbc3c54d_84294cute1_E)
_ZN39_INTERNAL_2299cb2c_4_k_cu_cbc3c54d_84294cute1_E:
	.zero		1
	.type		_ZN39_INTERNAL_2299cb2c_4_k_cu_cbc3c54d_84294cuda3std3__45__cpo6cbeginE,@object
	.size		_ZN39_INTERNAL_2299cb2c_4_k_cu_cbc3c54d_84294cuda3std3__45__cpo6cbeginE,(_ZN39_INTERNAL_2299cb2c_4_k_cu_cbc3c54d_84294cuda3std3__48in_placeE - _ZN39_INTERNAL_2299cb2c_4_k_cu_cbc3c54d_84294cuda3std3__45__cpo6cbeginE)
_ZN39_INTERNAL_2299cb2c_4_k_cu_cbc3c54d_84294cuda3std3__45__cpo6cbeginE:
	.zero		1
	.type		_ZN39_INTERNAL_2299cb2c_4_k_cu_cbc3c54d_84294cuda3std3__48in_placeE,@object
	.size		_ZN39_INTERNAL_2299cb2c_4_k_cu_cbc3c54d_84294cuda3std3__48in_placeE,(_ZN39_INTERNAL_2299cb2c_4_k_cu_cbc3c54d_84294cuda3std6ranges3__45__cpo9iter_moveE - _ZN39_INTERNAL_2299cb2c_4_k_cu_cbc3c54d_84294cuda3std3__48in_placeE)
_ZN39_INTERNAL_2299cb2c_4_k_cu_cbc3c54d_84294cuda3std3__48in_placeE:
	.zero		1
	.type		_ZN39_INTERNAL_2299cb2c_4_k_cu_cbc3c54d_84294cuda3std6ranges3__45__cpo9iter_moveE,@object
	.size		_ZN39_INTERNAL_2299cb2c_4_k_cu_cbc3c54d_84294cuda3std6ranges3__45__cpo9iter_moveE,(_ZN39_INTERNAL_2299cb2c_4_k_cu_cbc3c54d_84294cuda3std3__45__cpo5beginE - _ZN39_INTERNAL_2299cb2c_4_k_cu_cbc3c54d_84294cuda3std6ranges3__45__cpo9iter_moveE)
_ZN39_INTERNAL_2299cb2c_4_k_cu_cbc3c54d_84294cuda3std6ranges3__45__cpo9iter_moveE:
	.zero		1
	.type		_ZN39_INTERNAL_2299cb2c_4_k_cu_cbc3c54d_84294cuda3std3__45__cpo5beginE,@object
	.size		_ZN39_INTERNAL_2299cb2c_4_k_cu_cbc3c54d_84294cuda3std3__45__cpo5beginE,(_ZN39_INTERNAL_2299cb2c_4_k_cu_cbc3c54d_84294cuda3std3__441_GLOBAL__N__2299cb2c_4_k_cu_cbc3c54d_84296ignoreE - _ZN39_INTERNAL_2299cb2c_4_k_cu_cbc3c54d_84294cuda3std3__45__cpo5beginE)
_ZN39_INTERNAL_2299cb2c_4_k_cu_cbc3c54d_84294cuda3std3__45__cpo5beginE:
	.zero		1
	.type		_ZN39_INTERNAL_2299cb2c_4_k_cu_cbc3c54d_84294cuda3std3__441_GLOBAL__N__2299cb2c_4_k_cu_cbc3c54d_84296ignoreE,@object
	.size		_ZN39_INTERNAL_2299cb2c_4_k_cu_cbc3c54d_84294cuda3std3__441_GLOBAL__N__2299cb2c_4_k_cu_cbc3c54d_84296ignoreE,(_ZN39_INTERNAL_2299cb2c_4_k_cu_cbc3c54d_84294cute7productE - _ZN39_INTERNAL_2299cb2c_4_k_cu_cbc3c54d_84294cuda3std3__441_GLOBAL__N__2299cb2c_4_k_cu_cbc3c54d_84296ignoreE)
_ZN39_INTERNAL_2299cb2c_4_k_cu_cbc3c54d_84294cuda3std3__441_GLOBAL__N__2299cb2c_4_k_cu_cbc3c54d_84296ignoreE:
	.zero		1
	.type		_ZN39_INTERNAL_2299cb2c_4_k_cu_cbc3c54d_84294cute7productE,@object
	.size		_ZN39_INTERNAL_2299cb2c_4_k_cu_cbc3c54d_84294cute7productE,(_ZN39_INTERNAL_2299cb2c_4_k_cu_cbc3c54d_84294cuda3std3__45__cpo3endE - _ZN39_INTERNAL_2299cb2c_4_k_cu_cbc3c54d_84294cute7productE)
_ZN39_INTERNAL_2299cb2c_4_k_cu_cbc3c54d_84294cute7productE:
	.zero		1
	.type		_ZN39_INTERNAL_2299cb2c_4_k_cu_cbc3c54d_84294cuda3std3__45__cpo3endE,@object
	.size		_ZN39_INTERNAL_2299cb2c_4_k_cu_cbc3c54d_84294cuda3std3__45__cpo3endE,(_ZN39_INTERNAL_2299cb2c_4_k_cu_cbc3c54d_84294cuda3std3__419piecewise_constructE - _ZN39_INTERNAL_2299cb2c_4_k_cu_cbc3c54d_84294cuda3std3__45__cpo3endE)
_ZN39_INTERNAL_2299cb2c_4_k_cu_cbc3c54d_84294cuda3std3__45__cpo3endE:
	.zero		1
	.type		_ZN39_INTERNAL_2299cb2c_4_k_cu_cbc3c54d_84294cuda3std3__419piecewise_constructE,@object
	.size		_ZN39_INTERNAL_2299cb2c_4_k_cu_cbc3c54d_84294cuda3std3__419piecewise_constructE,(_ZN39_INTERNAL_2299cb2c_4_k_cu_cbc3c54d_84294cuda3std3__45__cpo4cendE - _ZN39_INTERNAL_2299cb2c_4_k_cu_cbc3c54d_84294cuda3std3__419piecewise_constructE)
_ZN39_INTERNAL_2299cb2c_4_k_cu_cbc3c54d_84294cuda3std3__419piecewise_constructE:
	.zero		1
	.type		_ZN39_INTERNAL_2299cb2c_4_k_cu_cbc3c54d_84294cuda3std3__45__cpo4cendE,@object
	.size		_ZN39_INTERNAL_2299cb2c_4_k_cu_cbc3c54d_84294cuda3std3__45__cpo4cendE,(_ZN39_INTERNAL_2299cb2c_4_k_cu_cbc3c54d_84294cuda3std6ranges3__45__cpo4swapE - _ZN39_INTERNAL_2299cb2c_4_k_cu_cbc3c54d_84294cuda3std3__45__cpo4cendE)
_ZN39_INTERNAL_2299cb2c_4_k_cu_cbc3c54d_84294cuda3std3__45__cpo4cendE:
	.zero		1
	.type		_ZN39_INTERNAL_2299cb2c_4_k_cu_cbc3c54d_84294cuda3std6ranges3__45__cpo4swapE,@object
	.size		_ZN39_INTERNAL_2299cb2c_4_k_cu_cbc3c54d_84294cuda3std6ranges3__45__cpo4swapE,(.L_10 - _ZN39_INTERNAL_2299cb2c_4_k_cu_cbc3c54d_84294cuda3std6ranges3__45__cpo4swapE)
_ZN39_INTERNAL_2299cb2c_4_k_cu_cbc3c54d_84294cuda3std6ranges3__45__cpo4swapE:
	.zero		1
.L_10:


//--------------------- .nv.constant0._ZN7cutlass13device_kernelINS_4gemm6kernel13GemmUniversalIN4cute5tupleIJiiiiEEENS1_10collective13CollectiveMmaINS1_35MainloopSm100TmaUmmaWarpSpecializedILi4ELi2ELi4ENS5_IJNS4_1CILi2EEESB_NSA_ILi1EEEEEEEENS5_IJNSA_ILi256EEENSA_ILi64EEENSA_ILi32EEEEEENS_10bfloat16_tENS5_IJlSC_lEEESJ_SK_NS4_8TiledMMAINS4_8MMA_AtomIJNS4_26SM100_MMA_F16BF16_2x1SM_SSISJ_SJ_fLi256ELi64ELNS4_4UMMA5MajorE0ELSP_0ELNSO_7ScaleInE0ELSQ_0EEEEEENS4_6LayoutINS5_IJSC_SC_SC_EEENS5_IJNSA_ILi0EEESV_SV_EEEEENS5_IJNS4_10UnderscoreESY_SY_EEEEENS4_28SM100_TMA_2SM_LOAD_MULTICASTENS4_14ComposedLayoutINS4_7SwizzleILi2ELi4ELi3EEENS4_18smem_ptr_flag_bitsILi16EEENST_INS5_IJNSA_ILi8EEESH_EEENS5_IJSH_SC_EEEEEEEvNS4_8identityENS4_18SM100_TMA_2SM_LOADES1B_vS1C_EENS_8epilogue10collective18CollectiveEpilogueINS1F_23Sm100TmaWarpSpecializedILi3ELi2ELi32ELb1ELb0EEEJNS5_IJNSA_ILi128EEESG_SH_EEENS5_IJNST_IS1K_SC_EENST_ISH_SC_EEEEESJ_SK_SJ_SK_NS1F_6fusion15FusionCallbacksIS1J_NS1P_17LinearCombinationISJ_fSJ_fLNS_15FloatRoundStyleE2EEES1L_S1O_JEEENS4_5SM1004TMEM4LOAD26SM100_TMEM_LOAD_32dp32b32xENS4_13SM90_TMA_LOADES1B_NS4_39AutoVectorizingCopyWithAssumedAlignmentILi128EEENS4_14SM90_TMA_STOREES1B_S21_S21_EEEvvEEEEvNT_6ParamsE --------------------------
	.section	.nv.constant0._ZN7cutlass13device_kernelINS_4gemm6kernel13GemmUniversalIN4cute5tupleIJiiiiEEENS1_10collective13CollectiveMmaINS1_35MainloopSm100TmaUmmaWarpSpecializedILi4ELi2ELi4ENS5_IJNS4_1CILi2EEESB_NSA_ILi1EEEEEEEENS5_IJNSA_ILi256EEENSA_ILi64EEENSA_ILi32EEEEEENS_10bfloat16_tENS5_IJlSC_lEEESJ_SK_NS4_8TiledMMAINS4_8MMA_AtomIJNS4_26SM100_MMA_F16BF16_2x1SM_SSISJ_SJ_fLi256ELi64ELNS4_4UMMA5MajorE0ELSP_0ELNSO_7ScaleInE0ELSQ_0EEEEEENS4_6LayoutINS5_IJSC_SC_SC_EEENS5_IJNSA_ILi0EEESV_SV_EEEEENS5_IJNS4_10UnderscoreESY_SY_EEEEENS4_28SM100_TMA_2SM_LOAD_MULTICASTENS4_14ComposedLayoutINS4_7SwizzleILi2ELi4ELi3EEENS4_18smem_ptr_flag_bitsILi16EEENST_INS5_IJNSA_ILi8EEESH_EEENS5_IJSH_SC_EEEEEEEvNS4_8identityENS4_18SM100_TMA_2SM_LOADES1B_vS1C_EENS_8epilogue10collective18CollectiveEpilogueINS1F_23Sm100TmaWarpSpecializedILi3ELi2ELi32ELb1ELb0EEEJNS5_IJNSA_ILi128EEESG_SH_EEENS5_IJNST_IS1K_SC_EENST_ISH_SC_EEEEESJ_SK_SJ_SK_NS1F_6fusion15FusionCallbacksIS1J_NS1P_17LinearCombinationISJ_fSJ_fLNS_15FloatRoundStyleE2EEES1L_S1O_JEEENS4_5SM1004TMEM4LOAD26SM100_TMEM_LOAD_32dp32b32xENS4_13SM90_TMA_LOADES1B_NS4_39AutoVectorizingCopyWithAssumedAlignmentILi128EEENS4_14SM90_TMA_STOREES1B_S21_S21_EEEvvEEEEvNT_6ParamsE,"a",@progbits
	.sectionflags	@""
	.align	4
.nv.constant0._ZN7cutlass13device_kernelINS_4gemm6kernel13GemmUniversalIN4cute5tupleIJiiiiEEENS1_10collective13CollectiveMmaINS1_35MainloopSm100TmaUmmaWarpSpecializedILi4ELi2ELi4ENS5_IJNS4_1CILi2EEESB_NSA_ILi1EEEEEEEENS5_IJNSA_ILi256EEENSA_ILi64EEENSA_ILi32EEEEEENS_10bfloat16_tENS5_IJlSC_lEEESJ_SK_NS4_8TiledMMAINS4_8MMA_AtomIJNS4_26SM100_MMA_F16BF16_2x1SM_SSISJ_SJ_fLi256ELi64ELNS4_4UMMA5MajorE0ELSP_0ELNSO_7ScaleInE0ELSQ_0EEEEEENS4_6LayoutINS5_IJSC_SC_SC_EEENS5_IJNSA_ILi0EEESV_SV_EEEEENS5_IJNS4_10UnderscoreESY_SY_EEEEENS4_28SM100_TMA_2SM_LOAD_MULTICASTENS4_14ComposedLayoutINS4_7SwizzleILi2ELi4ELi3EEENS4_18smem_ptr_flag_bitsILi16EEENST_INS5_IJNSA_ILi8EEESH_EEENS5_IJSH_SC_EEEEEEEvNS4_8identityENS4_18SM100_TMA_2SM_LOADES1B_vS1C_EENS_8epilogue10collective18CollectiveEpilogueINS1F_23Sm100TmaWarpSpecializedILi3ELi2ELi32ELb1ELb0EEEJNS5_IJNSA_ILi128EEESG_SH_EEENS5_IJNST_IS1K_SC_EENST_ISH_SC_EEEEESJ_SK_SJ_SK_NS1F_6fusion15FusionCallbacksIS1J_NS1P_17LinearCombinationISJ_fSJ_fLNS_15FloatRoundStyleE2EEES1L_S1O_JEEENS4_5SM1004TMEM4LOAD26SM100_TMEM_LOAD_32dp32b32xENS4_13SM90_TMA_LOADES1B_NS4_39AutoVectorizingCopyWithAssumedAlignmentILi128EEENS4_14SM90_TMA_STOREES1B_S21_S21_EEEvvEEEEvNT_6ParamsE:
	.zero		2944


//--------------------- SYMBOLS --------------------------

	.type		.nv.reservedSmem.offset0,@object
	.size		.nv.reservedSmem.offset0,0x4
	.type		.nv.reservedSmem.cap,@object
	.size		.nv.reservedSmem.cap,0x4
	.type		__assertfail,@function
